//
// Generated by NVIDIA NVVM Compiler
//
// Compiler Build ID: CL-36424714
// Cuda compilation tools, release 13.0, V13.0.88
// Based on NVVM 20.0.0
//

.version 9.0
.target sm_100
.address_size 64

	// .globl	_Z8matmul_0PfS_S_
// _ZZ8matmul_2PfS_S_E2sa has been demoted
// _ZZ8matmul_2PfS_S_E2sb has been demoted
// _ZZ8matmul_3PfS_S_E2sa has been demoted
// _ZZ8matmul_3PfS_S_E2sb has been demoted
// _ZZ8matmul_4PfS_S_E2sa has been demoted
// _ZZ8matmul_4PfS_S_E2sb has been demoted
// _ZZ8matmul_5PfS_S_E2sa has been demoted
// _ZZ8matmul_5PfS_S_E2sb has been demoted

.visible .entry _Z8matmul_0PfS_S_(
	.param .u64 .ptr .align 1 _Z8matmul_0PfS_S__param_0,
	.param .u64 .ptr .align 1 _Z8matmul_0PfS_S__param_1,
	.param .u64 .ptr .align 1 _Z8matmul_0PfS_S__param_2
)
{
	.reg .pred 	%p<5>;
	.reg .b32 	%r<18>;
	.reg .b32 	%f<52>;
	.reg .b64 	%rd<21>;

	ld.param.u64 	%rd6, [_Z8matmul_0PfS_S__param_0];
	ld.param.u64 	%rd7, [_Z8matmul_0PfS_S__param_1];
	ld.param.u64 	%rd5, [_Z8matmul_0PfS_S__param_2];
	cvta.to.global.u64 	%rd8, %rd7;
	cvta.to.global.u64 	%rd9, %rd6;
	mov.u32 	%r8, %ctaid.y;
	mov.u32 	%r9, %ntid.y;
	mov.u32 	%r10, %tid.y;
	mad.lo.s32 	%r1, %r8, %r9, %r10;
	mov.u32 	%r11, %ctaid.x;
	mov.u32 	%r12, %ntid.x;
	mov.u32 	%r13, %tid.x;
	mad.lo.s32 	%r2, %r11, %r12, %r13;
	mul.wide.u32 	%rd10, %r9, %r8;
	cvt.u64.u32 	%rd11, %r10;
	add.s64 	%rd12, %rd10, %rd11;
	shl.b64 	%rd13, %rd12, 13;
	add.s64 	%rd14, %rd13, %rd9;
	add.s64 	%rd20, %rd14, 32;
	add.s64 	%rd2, %rd8, 65536;
	mov.f32 	%f51, 0f00000000;
	mov.b32 	%r17, 0;
	mov.u32 	%r16, %r2;
$L__BB0_1:
	mul.wide.s32 	%rd15, %r16, 4;
	add.s64 	%rd16, %rd2, %rd15;
	ld.global.f32 	%f4, [%rd20+-32];
	ld.global.f32 	%f5, [%rd16+-65536];
	fma.rn.f32 	%f6, %f4, %f5, %f51;
	ld.global.f32 	%f7, [%rd20+-28];
	ld.global.f32 	%f8, [%rd16+-57344];
	fma.rn.f32 	%f9, %f7, %f8, %f6;
	ld.global.f32 	%f10, [%rd20+-24];
	ld.global.f32 	%f11, [%rd16+-49152];
	fma.rn.f32 	%f12, %f10, %f11, %f9;
	ld.global.f32 	%f13, [%rd20+-20];
	ld.global.f32 	%f14, [%rd16+-40960];
	fma.rn.f32 	%f15, %f13, %f14, %f12;
	ld.global.f32 	%f16, [%rd20+-16];
	ld.global.f32 	%f17, [%rd16+-32768];
	fma.rn.f32 	%f18, %f16, %f17, %f15;
	ld.global.f32 	%f19, [%rd20+-12];
	ld.global.f32 	%f20, [%rd16+-24576];
	fma.rn.f32 	%f21, %f19, %f20, %f18;
	ld.global.f32 	%f22, [%rd20+-8];
	ld.global.f32 	%f23, [%rd16+-16384];
	fma.rn.f32 	%f24, %f22, %f23, %f21;
	ld.global.f32 	%f25, [%rd20+-4];
	ld.global.f32 	%f26, [%rd16+-8192];
	fma.rn.f32 	%f27, %f25, %f26, %f24;
	ld.global.f32 	%f28, [%rd20];
	ld.global.f32 	%f29, [%rd16];
	fma.rn.f32 	%f30, %f28, %f29, %f27;
	ld.global.f32 	%f31, [%rd20+4];
	ld.global.f32 	%f32, [%rd16+8192];
	fma.rn.f32 	%f33, %f31, %f32, %f30;
	ld.global.f32 	%f34, [%rd20+8];
	ld.global.f32 	%f35, [%rd16+16384];
	fma.rn.f32 	%f36, %f34, %f35, %f33;
	ld.global.f32 	%f37, [%rd20+12];
	ld.global.f32 	%f38, [%rd16+24576];
	fma.rn.f32 	%f39, %f37, %f38, %f36;
	ld.global.f32 	%f40, [%rd20+16];
	ld.global.f32 	%f41, [%rd16+32768];
	fma.rn.f32 	%f42, %f40, %f41, %f39;
	ld.global.f32 	%f43, [%rd20+20];
	ld.global.f32 	%f44, [%rd16+40960];
	fma.rn.f32 	%f45, %f43, %f44, %f42;
	ld.global.f32 	%f46, [%rd20+24];
	ld.global.f32 	%f47, [%rd16+49152];
	fma.rn.f32 	%f48, %f46, %f47, %f45;
	ld.global.f32 	%f49, [%rd20+28];
	ld.global.f32 	%f50, [%rd16+57344];
	fma.rn.f32 	%f51, %f49, %f50, %f48;
	add.s32 	%r17, %r17, 16;
	add.s64 	%rd20, %rd20, 64;
	add.s32 	%r16, %r16, 32768;
	setp.ne.s32 	%p1, %r17, 2048;
	@%p1 bra 	$L__BB0_1;
	setp.gt.u32 	%p2, %r1, 2559;
	setp.gt.s32 	%p3, %r2, 2047;
	or.pred  	%p4, %p2, %p3;
	@%p4 bra 	$L__BB0_4;
	shl.b32 	%r14, %r1, 11;
	add.s32 	%r15, %r14, %r2;
	cvta.to.global.u64 	%rd17, %rd5;
	mul.wide.s32 	%rd18, %r15, 4;
	add.s64 	%rd19, %rd17, %rd18;
	st.global.f32 	[%rd19], %f51;
$L__BB0_4:
	ret;

}
	// .globl	_Z8matmul_1PfS_S_
.visible .entry _Z8matmul_1PfS_S_(
	.param .u64 .ptr .align 1 _Z8matmul_1PfS_S__param_0,
	.param .u64 .ptr .align 1 _Z8matmul_1PfS_S__param_1,
	.param .u64 .ptr .align 1 _Z8matmul_1PfS_S__param_2
)
{
	.reg .pred 	%p<50>;
	.reg .b32 	%r<31>;
	.reg .b32 	%f<228>;
	.reg .b64 	%rd<24>;

	ld.param.u64 	%rd9, [_Z8matmul_1PfS_S__param_0];
	cvta.to.global.u64 	%rd10, %rd9;
	mov.u32 	%r10, %ctaid.y;
	shl.b32 	%r11, %r10, 7;
	mov.u32 	%r12, %tid.y;
	shl.b32 	%r13, %r12, 2;
	add.s32 	%r14, %r11, %r13;
	mov.u32 	%r15, %ctaid.x;
	shl.b32 	%r16, %r15, 7;
	mov.u32 	%r17, %tid.x;
	shl.b32 	%r18, %r17, 2;
	add.s32 	%r29, %r16, %r18;
	shl.b32 	%r19, %r14, 11;
	mul.wide.u32 	%rd11, %r19, 4;
	add.s64 	%rd12, %rd11, %rd10;
	add.s64 	%rd23, %rd12, 16384;
	ld.global.f32 	%f211, [%rd12+16384];
	mov.b32 	%r30, 0;
	mov.f32 	%f212, 0f00000000;
	mov.f32 	%f213, %f212;
	mov.f32 	%f214, %f212;
	mov.f32 	%f215, %f212;
	mov.f32 	%f216, %f212;
	mov.f32 	%f217, %f212;
	mov.f32 	%f218, %f212;
	mov.f32 	%f219, %f212;
	mov.f32 	%f220, %f212;
	mov.f32 	%f221, %f212;
	mov.f32 	%f222, %f212;
	mov.f32 	%f223, %f212;
	mov.f32 	%f224, %f212;
	mov.f32 	%f225, %f212;
	mov.f32 	%f226, %f212;
	mov.f32 	%f227, %f212;
$L__BB1_1:
	ld.param.u64 	%rd21, [_Z8matmul_1PfS_S__param_1];
	mul.wide.s32 	%rd13, %r29, 4;
	cvta.to.global.u64 	%rd14, %rd21;
	add.s64 	%rd15, %rd14, %rd13;
	ld.global.f32 	%f37, [%rd23+-16384];
	ld.global.f32 	%f38, [%rd15];
	ld.global.f32 	%f39, [%rd23+-16380];
	ld.global.f32 	%f40, [%rd15+8192];
	ld.global.f32 	%f41, [%rd23+-16376];
	ld.global.f32 	%f42, [%rd15+16384];
	ld.global.f32 	%f43, [%rd23+-16372];
	ld.global.f32 	%f44, [%rd15+24576];
	ld.global.f32 	%f45, [%rd23+-16368];
	add.s32 	%r4, %r30, 4;
	ld.global.f32 	%f46, [%rd15+32768];
	ld.global.f32 	%f47, [%rd23+-16364];
	ld.global.f32 	%f48, [%rd15+40960];
	ld.global.f32 	%f49, [%rd23+-16360];
	ld.global.f32 	%f50, [%rd15+49152];
	ld.global.f32 	%f51, [%rd23+-16356];
	ld.global.f32 	%f52, [%rd15+57344];
	ld.global.f32 	%f53, [%rd23+-8192];
	ld.global.f32 	%f54, [%rd15+4];
	ld.global.f32 	%f55, [%rd23+-8188];
	ld.global.f32 	%f56, [%rd15+8196];
	ld.global.f32 	%f57, [%rd23+-8184];
	ld.global.f32 	%f58, [%rd15+16388];
	ld.global.f32 	%f59, [%rd23+-8180];
	ld.global.f32 	%f60, [%rd15+24580];
	ld.global.f32 	%f61, [%rd23+-8176];
	ld.global.f32 	%f62, [%rd15+32772];
	ld.global.f32 	%f63, [%rd23+-8172];
	ld.global.f32 	%f64, [%rd15+40964];
	ld.global.f32 	%f65, [%rd23+-8168];
	ld.global.f32 	%f66, [%rd15+49156];
	ld.global.f32 	%f67, [%rd23+-8164];
	ld.global.f32 	%f68, [%rd15+57348];
	ld.global.f32 	%f69, [%rd15+8];
	ld.global.f32 	%f70, [%rd23+4];
	ld.global.f32 	%f71, [%rd15+8200];
	ld.global.f32 	%f72, [%rd23+8];
	ld.global.f32 	%f73, [%rd15+16392];
	ld.global.f32 	%f74, [%rd23+12];
	ld.global.f32 	%f75, [%rd15+24584];
	add.s64 	%rd3, %rd23, 16;
	ld.global.f32 	%f19, [%rd23+16];
	ld.global.f32 	%f76, [%rd15+32776];
	ld.global.f32 	%f77, [%rd23+20];
	ld.global.f32 	%f78, [%rd15+40968];
	ld.global.f32 	%f79, [%rd23+24];
	ld.global.f32 	%f80, [%rd15+49160];
	ld.global.f32 	%f81, [%rd23+28];
	ld.global.f32 	%f82, [%rd15+57352];
	ld.global.f32 	%f83, [%rd23+8192];
	ld.global.f32 	%f84, [%rd15+12];
	ld.global.f32 	%f85, [%rd23+8196];
	ld.global.f32 	%f86, [%rd15+8204];
	ld.global.f32 	%f87, [%rd23+8200];
	ld.global.f32 	%f88, [%rd15+16396];
	ld.global.f32 	%f89, [%rd23+8204];
	ld.global.f32 	%f90, [%rd15+24588];
	ld.global.f32 	%f91, [%rd23+8208];
	ld.global.f32 	%f92, [%rd15+32780];
	ld.global.f32 	%f93, [%rd23+8212];
	ld.global.f32 	%f94, [%rd15+40972];
	ld.global.f32 	%f95, [%rd23+8216];
	ld.global.f32 	%f96, [%rd15+49164];
	ld.global.f32 	%f97, [%rd23+8220];
	ld.global.f32 	%f98, [%rd15+57356];
	fma.rn.f32 	%f99, %f37, %f38, %f227;
	fma.rn.f32 	%f100, %f39, %f40, %f99;
	fma.rn.f32 	%f101, %f41, %f42, %f100;
	fma.rn.f32 	%f102, %f43, %f44, %f101;
	fma.rn.f32 	%f103, %f45, %f46, %f102;
	fma.rn.f32 	%f104, %f47, %f48, %f103;
	fma.rn.f32 	%f105, %f49, %f50, %f104;
	fma.rn.f32 	%f227, %f51, %f52, %f105;
	fma.rn.f32 	%f106, %f37, %f54, %f226;
	fma.rn.f32 	%f107, %f39, %f56, %f106;
	fma.rn.f32 	%f108, %f41, %f58, %f107;
	fma.rn.f32 	%f109, %f43, %f60, %f108;
	fma.rn.f32 	%f110, %f45, %f62, %f109;
	fma.rn.f32 	%f111, %f47, %f64, %f110;
	fma.rn.f32 	%f112, %f49, %f66, %f111;
	fma.rn.f32 	%f226, %f51, %f68, %f112;
	fma.rn.f32 	%f113, %f37, %f69, %f225;
	fma.rn.f32 	%f114, %f39, %f71, %f113;
	fma.rn.f32 	%f115, %f41, %f73, %f114;
	fma.rn.f32 	%f116, %f43, %f75, %f115;
	fma.rn.f32 	%f117, %f45, %f76, %f116;
	fma.rn.f32 	%f118, %f47, %f78, %f117;
	fma.rn.f32 	%f119, %f49, %f80, %f118;
	fma.rn.f32 	%f225, %f51, %f82, %f119;
	fma.rn.f32 	%f120, %f37, %f84, %f224;
	fma.rn.f32 	%f121, %f39, %f86, %f120;
	fma.rn.f32 	%f122, %f41, %f88, %f121;
	fma.rn.f32 	%f123, %f43, %f90, %f122;
	fma.rn.f32 	%f124, %f45, %f92, %f123;
	fma.rn.f32 	%f125, %f47, %f94, %f124;
	fma.rn.f32 	%f126, %f49, %f96, %f125;
	fma.rn.f32 	%f224, %f51, %f98, %f126;
	fma.rn.f32 	%f127, %f53, %f38, %f223;
	fma.rn.f32 	%f128, %f55, %f40, %f127;
	fma.rn.f32 	%f129, %f57, %f42, %f128;
	fma.rn.f32 	%f130, %f59, %f44, %f129;
	fma.rn.f32 	%f131, %f61, %f46, %f130;
	fma.rn.f32 	%f132, %f63, %f48, %f131;
	fma.rn.f32 	%f133, %f65, %f50, %f132;
	fma.rn.f32 	%f223, %f67, %f52, %f133;
	fma.rn.f32 	%f134, %f53, %f54, %f222;
	fma.rn.f32 	%f135, %f55, %f56, %f134;
	fma.rn.f32 	%f136, %f57, %f58, %f135;
	fma.rn.f32 	%f137, %f59, %f60, %f136;
	fma.rn.f32 	%f138, %f61, %f62, %f137;
	fma.rn.f32 	%f139, %f63, %f64, %f138;
	fma.rn.f32 	%f140, %f65, %f66, %f139;
	fma.rn.f32 	%f222, %f67, %f68, %f140;
	fma.rn.f32 	%f141, %f53, %f69, %f221;
	fma.rn.f32 	%f142, %f55, %f71, %f141;
	fma.rn.f32 	%f143, %f57, %f73, %f142;
	fma.rn.f32 	%f144, %f59, %f75, %f143;
	fma.rn.f32 	%f145, %f61, %f76, %f144;
	fma.rn.f32 	%f146, %f63, %f78, %f145;
	fma.rn.f32 	%f147, %f65, %f80, %f146;
	fma.rn.f32 	%f221, %f67, %f82, %f147;
	fma.rn.f32 	%f148, %f53, %f84, %f220;
	fma.rn.f32 	%f149, %f55, %f86, %f148;
	fma.rn.f32 	%f150, %f57, %f88, %f149;
	fma.rn.f32 	%f151, %f59, %f90, %f150;
	fma.rn.f32 	%f152, %f61, %f92, %f151;
	fma.rn.f32 	%f153, %f63, %f94, %f152;
	fma.rn.f32 	%f154, %f65, %f96, %f153;
	fma.rn.f32 	%f220, %f67, %f98, %f154;
	fma.rn.f32 	%f155, %f211, %f38, %f219;
	fma.rn.f32 	%f156, %f70, %f40, %f155;
	fma.rn.f32 	%f157, %f72, %f42, %f156;
	fma.rn.f32 	%f158, %f74, %f44, %f157;
	fma.rn.f32 	%f159, %f19, %f46, %f158;
	fma.rn.f32 	%f160, %f77, %f48, %f159;
	fma.rn.f32 	%f161, %f79, %f50, %f160;
	fma.rn.f32 	%f219, %f81, %f52, %f161;
	fma.rn.f32 	%f162, %f211, %f54, %f218;
	fma.rn.f32 	%f163, %f70, %f56, %f162;
	fma.rn.f32 	%f164, %f72, %f58, %f163;
	fma.rn.f32 	%f165, %f74, %f60, %f164;
	fma.rn.f32 	%f166, %f19, %f62, %f165;
	fma.rn.f32 	%f167, %f77, %f64, %f166;
	fma.rn.f32 	%f168, %f79, %f66, %f167;
	fma.rn.f32 	%f218, %f81, %f68, %f168;
	fma.rn.f32 	%f169, %f211, %f69, %f217;
	fma.rn.f32 	%f170, %f70, %f71, %f169;
	fma.rn.f32 	%f171, %f72, %f73, %f170;
	fma.rn.f32 	%f172, %f74, %f75, %f171;
	fma.rn.f32 	%f173, %f19, %f76, %f172;
	fma.rn.f32 	%f174, %f77, %f78, %f173;
	fma.rn.f32 	%f175, %f79, %f80, %f174;
	fma.rn.f32 	%f217, %f81, %f82, %f175;
	fma.rn.f32 	%f176, %f211, %f84, %f216;
	fma.rn.f32 	%f177, %f70, %f86, %f176;
	fma.rn.f32 	%f178, %f72, %f88, %f177;
	fma.rn.f32 	%f179, %f74, %f90, %f178;
	fma.rn.f32 	%f180, %f19, %f92, %f179;
	fma.rn.f32 	%f181, %f77, %f94, %f180;
	fma.rn.f32 	%f182, %f79, %f96, %f181;
	fma.rn.f32 	%f216, %f81, %f98, %f182;
	fma.rn.f32 	%f183, %f83, %f38, %f215;
	fma.rn.f32 	%f184, %f85, %f40, %f183;
	fma.rn.f32 	%f185, %f87, %f42, %f184;
	fma.rn.f32 	%f186, %f89, %f44, %f185;
	fma.rn.f32 	%f187, %f91, %f46, %f186;
	fma.rn.f32 	%f188, %f93, %f48, %f187;
	fma.rn.f32 	%f189, %f95, %f50, %f188;
	fma.rn.f32 	%f215, %f97, %f52, %f189;
	fma.rn.f32 	%f190, %f83, %f54, %f214;
	fma.rn.f32 	%f191, %f85, %f56, %f190;
	fma.rn.f32 	%f192, %f87, %f58, %f191;
	fma.rn.f32 	%f193, %f89, %f60, %f192;
	fma.rn.f32 	%f194, %f91, %f62, %f193;
	fma.rn.f32 	%f195, %f93, %f64, %f194;
	fma.rn.f32 	%f196, %f95, %f66, %f195;
	fma.rn.f32 	%f214, %f97, %f68, %f196;
	fma.rn.f32 	%f197, %f83, %f69, %f213;
	fma.rn.f32 	%f198, %f85, %f71, %f197;
	fma.rn.f32 	%f199, %f87, %f73, %f198;
	fma.rn.f32 	%f200, %f89, %f75, %f199;
	fma.rn.f32 	%f201, %f91, %f76, %f200;
	fma.rn.f32 	%f202, %f93, %f78, %f201;
	fma.rn.f32 	%f203, %f95, %f80, %f202;
	fma.rn.f32 	%f213, %f97, %f82, %f203;
	fma.rn.f32 	%f204, %f83, %f84, %f212;
	fma.rn.f32 	%f205, %f85, %f86, %f204;
	fma.rn.f32 	%f206, %f87, %f88, %f205;
	fma.rn.f32 	%f207, %f89, %f90, %f206;
	fma.rn.f32 	%f208, %f91, %f92, %f207;
	fma.rn.f32 	%f209, %f93, %f94, %f208;
	fma.rn.f32 	%f210, %f95, %f96, %f209;
	fma.rn.f32 	%f212, %f97, %f98, %f210;
	add.s32 	%r29, %r29, 8192;
	setp.lt.u32 	%p1, %r30, 2044;
	mov.f32 	%f211, %f19;
	mov.u64 	%rd23, %rd3;
	mov.u32 	%r30, %r4;
	@%p1 bra 	$L__BB1_1;
	ld.param.u64 	%rd22, [_Z8matmul_1PfS_S__param_2];
	mov.u32 	%r20, %ctaid.y;
	shl.b32 	%r21, %r20, 7;
	mov.u32 	%r22, %tid.y;
	shl.b32 	%r23, %r22, 2;
	add.s32 	%r6, %r21, %r23;
	setp.gt.u32 	%p2, %r6, 2559;
	shl.b32 	%r7, %r6, 11;
	mov.u32 	%r24, %ctaid.x;
	shl.b32 	%r25, %r24, 7;
	mov.u32 	%r26, %tid.x;
	shl.b32 	%r27, %r26, 2;
	add.s32 	%r8, %r25, %r27;
	add.s32 	%r28, %r7, %r8;
	setp.gt.s32 	%p3, %r8, 2047;
	cvta.to.global.u64 	%rd4, %rd22;
	mul.wide.s32 	%rd16, %r28, 4;
	add.s64 	%rd5, %rd4, %rd16;
	or.pred  	%p4, %p2, %p3;
	@%p4 bra 	$L__BB1_4;
	st.global.f32 	[%rd5], %f227;
$L__BB1_4:
	setp.gt.u32 	%p5, %r6, 2559;
	setp.gt.s32 	%p6, %r8, 2046;
	or.pred  	%p7, %p5, %p6;
	@%p7 bra 	$L__BB1_6;
	st.global.f32 	[%rd5+4], %f226;
$L__BB1_6:
	setp.gt.u32 	%p8, %r6, 2559;
	setp.gt.s32 	%p9, %r8, 2045;
	or.pred  	%p10, %p8, %p9;
	@%p10 bra 	$L__BB1_8;
	st.global.f32 	[%rd5+8], %f225;
$L__BB1_8:
	setp.gt.u32 	%p11, %r6, 2559;
	setp.gt.s32 	%p12, %r8, 2044;
	or.pred  	%p13, %p11, %p12;
	@%p13 bra 	$L__BB1_10;
	st.global.f32 	[%rd5+12], %f224;
$L__BB1_10:
	setp.gt.s32 	%p14, %r8, 2047;
	setp.gt.u32 	%p15, %r6, 2558;
	cvt.s64.s32 	%rd17, %r8;
	cvt.s64.s32 	%rd18, %r7;
	add.s64 	%rd19, %rd18, %rd17;
	shl.b64 	%rd20, %rd19, 2;
	add.s64 	%rd6, %rd4, %rd20;
	or.pred  	%p16, %p15, %p14;
	@%p16 bra 	$L__BB1_12;
	st.global.f32 	[%rd6+8192], %f223;
$L__BB1_12:
	setp.gt.u32 	%p17, %r6, 2558;
	setp.gt.s32 	%p18, %r8, 2046;
	or.pred  	%p19, %p17, %p18;
	@%p19 bra 	$L__BB1_14;
	st.global.f32 	[%rd6+8196], %f222;
$L__BB1_14:
	setp.gt.u32 	%p20, %r6, 2558;
	setp.gt.s32 	%p21, %r8, 2045;
	or.pred  	%p22, %p20, %p21;
	@%p22 bra 	$L__BB1_16;
	st.global.f32 	[%rd6+8200], %f221;
$L__BB1_16:
	setp.gt.u32 	%p23, %r6, 2558;
	setp.gt.s32 	%p24, %r8, 2044;
	or.pred  	%p25, %p23, %p24;
	@%p25 bra 	$L__BB1_18;
	st.global.f32 	[%rd6+8204], %f220;
$L__BB1_18:
	setp.gt.s32 	%p26, %r8, 2047;
	setp.gt.u32 	%p27, %r6, 2557;
	or.pred  	%p28, %p27, %p26;
	@%p28 bra 	$L__BB1_20;
	st.global.f32 	[%rd6+16384], %f219;
$L__BB1_20:
	setp.gt.u32 	%p29, %r6, 2557;
	setp.gt.s32 	%p30, %r8, 2046;
	or.pred  	%p31, %p29, %p30;
	@%p31 bra 	$L__BB1_22;
	st.global.f32 	[%rd6+16388], %f218;
$L__BB1_22:
	setp.gt.u32 	%p32, %r6, 2557;
	setp.gt.s32 	%p33, %r8, 2045;
	or.pred  	%p34, %p32, %p33;
	@%p34 bra 	$L__BB1_24;
	st.global.f32 	[%rd6+16392], %f217;
$L__BB1_24:
	setp.gt.u32 	%p35, %r6, 2557;
	setp.gt.s32 	%p36, %r8, 2044;
	or.pred  	%p37, %p35, %p36;
	@%p37 bra 	$L__BB1_26;
	st.global.f32 	[%rd6+16396], %f216;
$L__BB1_26:
	setp.gt.s32 	%p38, %r8, 2047;
	setp.gt.u32 	%p39, %r6, 2556;
	or.pred  	%p40, %p39, %p38;
	@%p40 bra 	$L__BB1_28;
	st.global.f32 	[%rd6+24576], %f215;
$L__BB1_28:
	setp.gt.u32 	%p41, %r6, 2556;
	setp.gt.s32 	%p42, %r8, 2046;
	or.pred  	%p43, %p41, %p42;
	@%p43 bra 	$L__BB1_30;
	st.global.f32 	[%rd6+24580], %f214;
$L__BB1_30:
	setp.gt.u32 	%p44, %r6, 2556;
	setp.gt.s32 	%p45, %r8, 2045;
	or.pred  	%p46, %p44, %p45;
	@%p46 bra 	$L__BB1_32;
	st.global.f32 	[%rd6+24584], %f213;
$L__BB1_32:
	setp.gt.u32 	%p47, %r6, 2556;
	setp.gt.s32 	%p48, %r8, 2044;
	or.pred  	%p49, %p47, %p48;
	@%p49 bra 	$L__BB1_34;
	st.global.f32 	[%rd6+24588], %f212;
$L__BB1_34:
	ret;

}
	// .globl	_Z8matmul_2PfS_S_
.visible .entry _Z8matmul_2PfS_S_(
	.param .u64 .ptr .align 1 _Z8matmul_2PfS_S__param_0,
	.param .u64 .ptr .align 1 _Z8matmul_2PfS_S__param_1,
	.param .u64 .ptr .align 1 _Z8matmul_2PfS_S__param_2
)
{
	.reg .pred 	%p<57>;
	.reg .b32 	%r<190>;
	.reg .b32 	%f<240>;
	.reg .b64 	%rd<40>;
	// demoted variable
	.shared .align 4 .b8 _ZZ8matmul_2PfS_S_E2sa[4096];
	// demoted variable
	.shared .align 4 .b8 _ZZ8matmul_2PfS_S_E2sb[4096];
	mov.u32 	%r34, %tid.y;
	mov.u32 	%r35, %tid.x;
	mov.u32 	%r36, %ntid.x;
	mad.lo.s32 	%r37, %r34, %r36, %r35;
	mov.u32 	%r38, %ntid.y;
	mul.lo.s32 	%r39, %r36, %r38;
	add.s32 	%r40, %r37, %r39;
	max.u32 	%r41, %r40, 1024;
	setp.lt.u32 	%p1, %r40, 1024;
	selp.u32 	%r42, 1, 0, %p1;
	add.s32 	%r43, %r40, %r42;
	sub.s32 	%r44, %r41, %r43;
	div.u32 	%r45, %r44, %r39;
	add.s32 	%r1, %r45, %r42;
	mov.b32 	%r183, 0;
	mov.f32 	%f224, 0f00000000;
	mov.f32 	%f225, %f224;
	mov.f32 	%f226, %f224;
	mov.f32 	%f227, %f224;
	mov.f32 	%f228, %f224;
	mov.f32 	%f229, %f224;
	mov.f32 	%f230, %f224;
	mov.f32 	%f231, %f224;
	mov.f32 	%f232, %f224;
	mov.f32 	%f233, %f224;
	mov.f32 	%f234, %f224;
	mov.f32 	%f235, %f224;
	mov.f32 	%f236, %f224;
	mov.f32 	%f237, %f224;
	mov.f32 	%f238, %f224;
	mov.f32 	%f239, %f224;
$L__BB2_1:
	mov.u32 	%r2, %r183;
	mov.u32 	%r46, %tid.y;
	mov.u32 	%r47, %ntid.x;
	mov.u32 	%r48, %tid.x;
	mad.lo.s32 	%r184, %r46, %r47, %r48;
	setp.gt.u32 	%p2, %r184, 1023;
	@%p2 bra 	$L__BB2_9;
	ld.param.u64 	%rd38, [_Z8matmul_2PfS_S__param_1];
	ld.param.u64 	%rd37, [_Z8matmul_2PfS_S__param_0];
	mov.u32 	%r49, %ctaid.y;
	shl.b32 	%r4, %r49, 7;
	mov.u32 	%r50, %ctaid.x;
	shl.b32 	%r5, %r50, 7;
	mov.u32 	%r52, %ntid.y;
	mul.lo.s32 	%r6, %r47, %r52;
	shl.b32 	%r7, %r6, 2;
	cvta.to.global.u64 	%rd1, %rd37;
	cvta.to.global.u64 	%rd2, %rd38;
	and.b32  	%r8, %r1, 3;
	setp.eq.s32 	%p3, %r8, 3;
	@%p3 bra 	$L__BB2_6;
	add.s32 	%r9, %r184, %r6;
	setp.eq.s32 	%p4, %r8, 0;
	and.b32  	%r53, %r184, 7;
	shr.u32 	%r54, %r184, 3;
	add.s32 	%r55, %r4, %r54;
	shl.b32 	%r56, %r55, 11;
	or.b32  	%r57, %r53, %r56;
	add.s32 	%r58, %r2, %r57;
	mul.wide.u32 	%rd7, %r58, 4;
	add.s64 	%rd8, %rd1, %rd7;
	ld.global.f32 	%f34, [%rd8];
	shl.b32 	%r59, %r184, 2;
	mov.u32 	%r60, _ZZ8matmul_2PfS_S_E2sa;
	add.s32 	%r61, %r60, %r59;
	st.shared.f32 	[%r61], %f34;
	shr.u32 	%r62, %r184, 7;
	add.s32 	%r63, %r62, %r2;
	shl.b32 	%r64, %r63, 11;
	and.b32  	%r65, %r184, 127;
	add.s32 	%r66, %r65, %r5;
	add.s32 	%r67, %r66, %r64;
	mul.wide.s32 	%rd9, %r67, 4;
	add.s64 	%rd10, %rd2, %rd9;
	ld.global.f32 	%f35, [%rd10];
	mov.u32 	%r68, _ZZ8matmul_2PfS_S_E2sb;
	add.s32 	%r10, %r68, %r59;
	st.shared.f32 	[%r10], %f35;
	mov.u32 	%r184, %r9;
	@%p4 bra 	$L__BB2_6;
	add.s32 	%r184, %r9, %r6;
	setp.eq.s32 	%p5, %r8, 1;
	and.b32  	%r70, %r9, 7;
	shr.u32 	%r71, %r9, 3;
	add.s32 	%r72, %r4, %r71;
	shl.b32 	%r73, %r72, 11;
	or.b32  	%r74, %r70, %r73;
	add.s32 	%r75, %r2, %r74;
	mul.wide.u32 	%rd11, %r75, 4;
	add.s64 	%rd12, %rd1, %rd11;
	ld.global.f32 	%f36, [%rd12];
	add.s32 	%r12, %r61, %r7;
	st.shared.f32 	[%r12], %f36;
	shr.u32 	%r79, %r9, 7;
	add.s32 	%r80, %r79, %r2;
	shl.b32 	%r81, %r80, 11;
	and.b32  	%r82, %r9, 127;
	add.s32 	%r83, %r82, %r5;
	add.s32 	%r84, %r83, %r81;
	mul.wide.s32 	%rd13, %r84, 4;
	add.s64 	%rd14, %rd2, %rd13;
	ld.global.f32 	%f37, [%rd14];
	add.s32 	%r13, %r10, %r7;
	st.shared.f32 	[%r13], %f37;
	@%p5 bra 	$L__BB2_6;
	add.s32 	%r14, %r184, %r6;
	and.b32  	%r85, %r184, 7;
	shr.u32 	%r86, %r184, 3;
	add.s32 	%r87, %r4, %r86;
	shl.b32 	%r88, %r87, 11;
	or.b32  	%r89, %r85, %r88;
	add.s32 	%r90, %r2, %r89;
	mul.wide.u32 	%rd15, %r90, 4;
	add.s64 	%rd16, %rd1, %rd15;
	ld.global.f32 	%f38, [%rd16];
	add.s32 	%r91, %r12, %r7;
	st.shared.f32 	[%r91], %f38;
	shr.u32 	%r92, %r184, 7;
	add.s32 	%r93, %r92, %r2;
	shl.b32 	%r94, %r93, 11;
	and.b32  	%r95, %r184, 127;
	add.s32 	%r96, %r95, %r5;
	add.s32 	%r97, %r96, %r94;
	mul.wide.s32 	%rd17, %r97, 4;
	add.s64 	%rd18, %rd2, %rd17;
	ld.global.f32 	%f39, [%rd18];
	add.s32 	%r98, %r13, %r7;
	st.shared.f32 	[%r98], %f39;
	mov.u32 	%r184, %r14;
$L__BB2_6:
	setp.lt.u32 	%p6, %r1, 3;
	@%p6 bra 	$L__BB2_9;
	shl.b32 	%r99, %r6, 1;
	add.s32 	%r188, %r99, %r184;
	mad.lo.s32 	%r187, %r6, 3, %r184;
	add.s32 	%r186, %r6, %r184;
	shl.b32 	%r185, %r184, 2;
$L__BB2_8:
	shr.u32 	%r100, %r184, 3;
	add.s32 	%r101, %r4, %r100;
	shl.b32 	%r102, %r101, 11;
	and.b32  	%r103, %r184, 7;
	add.s32 	%r104, %r103, %r2;
	add.s32 	%r105, %r104, %r102;
	mul.wide.u32 	%rd19, %r105, 4;
	add.s64 	%rd20, %rd1, %rd19;
	ld.global.f32 	%f40, [%rd20];
	mov.u32 	%r106, _ZZ8matmul_2PfS_S_E2sa;
	add.s32 	%r107, %r106, %r185;
	st.shared.f32 	[%r107], %f40;
	shr.u32 	%r108, %r184, 7;
	add.s32 	%r109, %r108, %r2;
	shl.b32 	%r110, %r109, 11;
	and.b32  	%r111, %r184, 127;
	add.s32 	%r112, %r111, %r5;
	add.s32 	%r113, %r112, %r110;
	mul.wide.s32 	%rd21, %r113, 4;
	add.s64 	%rd22, %rd2, %rd21;
	ld.global.f32 	%f41, [%rd22];
	mov.u32 	%r114, _ZZ8matmul_2PfS_S_E2sb;
	add.s32 	%r115, %r114, %r185;
	st.shared.f32 	[%r115], %f41;
	add.s32 	%r116, %r184, %r6;
	shr.u32 	%r117, %r186, 3;
	add.s32 	%r118, %r4, %r117;
	shl.b32 	%r119, %r118, 11;
	and.b32  	%r120, %r186, 7;
	add.s32 	%r121, %r120, %r2;
	add.s32 	%r122, %r121, %r119;
	mul.wide.u32 	%rd23, %r122, 4;
	add.s64 	%rd24, %rd1, %rd23;
	ld.global.f32 	%f42, [%rd24];
	add.s32 	%r123, %r107, %r7;
	st.shared.f32 	[%r123], %f42;
	shr.u32 	%r124, %r186, 7;
	add.s32 	%r125, %r124, %r2;
	shl.b32 	%r126, %r125, 11;
	and.b32  	%r127, %r186, 127;
	add.s32 	%r128, %r127, %r5;
	add.s32 	%r129, %r128, %r126;
	mul.wide.s32 	%rd25, %r129, 4;
	add.s64 	%rd26, %rd2, %rd25;
	ld.global.f32 	%f43, [%rd26];
	add.s32 	%r130, %r115, %r7;
	st.shared.f32 	[%r130], %f43;
	add.s32 	%r131, %r116, %r6;
	shr.u32 	%r132, %r188, 3;
	add.s32 	%r133, %r4, %r132;
	shl.b32 	%r134, %r133, 11;
	and.b32  	%r135, %r188, 7;
	add.s32 	%r136, %r135, %r2;
	add.s32 	%r137, %r136, %r134;
	mul.wide.u32 	%rd27, %r137, 4;
	add.s64 	%rd28, %rd1, %rd27;
	ld.global.f32 	%f44, [%rd28];
	shl.b32 	%r138, %r6, 3;
	add.s32 	%r139, %r107, %r138;
	st.shared.f32 	[%r139], %f44;
	shr.u32 	%r140, %r188, 7;
	add.s32 	%r141, %r140, %r2;
	shl.b32 	%r142, %r141, 11;
	and.b32  	%r143, %r188, 127;
	add.s32 	%r144, %r143, %r5;
	add.s32 	%r145, %r144, %r142;
	mul.wide.s32 	%rd29, %r145, 4;
	add.s64 	%rd30, %rd2, %rd29;
	ld.global.f32 	%f45, [%rd30];
	add.s32 	%r146, %r115, %r138;
	st.shared.f32 	[%r146], %f45;
	add.s32 	%r147, %r131, %r6;
	shr.u32 	%r148, %r187, 3;
	add.s32 	%r149, %r4, %r148;
	shl.b32 	%r150, %r149, 11;
	and.b32  	%r151, %r187, 7;
	add.s32 	%r152, %r151, %r2;
	add.s32 	%r153, %r152, %r150;
	mul.wide.u32 	%rd31, %r153, 4;
	add.s64 	%rd32, %rd1, %rd31;
	ld.global.f32 	%f46, [%rd32];
	mul.lo.s32 	%r154, %r6, 12;
	add.s32 	%r155, %r107, %r154;
	st.shared.f32 	[%r155], %f46;
	shr.u32 	%r156, %r187, 7;
	add.s32 	%r157, %r156, %r2;
	shl.b32 	%r158, %r157, 11;
	and.b32  	%r159, %r187, 127;
	add.s32 	%r160, %r159, %r5;
	add.s32 	%r161, %r160, %r158;
	mul.wide.s32 	%rd33, %r161, 4;
	add.s64 	%rd34, %rd2, %rd33;
	ld.global.f32 	%f47, [%rd34];
	add.s32 	%r162, %r115, %r154;
	st.shared.f32 	[%r162], %f47;
	add.s32 	%r184, %r147, %r6;
	add.s32 	%r188, %r188, %r7;
	add.s32 	%r187, %r187, %r7;
	add.s32 	%r186, %r186, %r7;
	shl.b32 	%r163, %r6, 4;
	add.s32 	%r185, %r185, %r163;
	setp.lt.u32 	%p7, %r184, 1024;
	@%p7 bra 	$L__BB2_8;
$L__BB2_9:
	bar.sync 	0;
	mov.u32 	%r164, %tid.y;
	shl.b32 	%r165, %r164, 7;
	mov.u32 	%r166, _ZZ8matmul_2PfS_S_E2sa;
	add.s32 	%r167, %r166, %r165;
	ld.shared.f32 	%f48, [%r167];
	mov.u32 	%r168, %tid.x;
	shl.b32 	%r169, %r168, 4;
	mov.u32 	%r170, _ZZ8matmul_2PfS_S_E2sb;
	add.s32 	%r171, %r170, %r169;
	ld.shared.f32 	%f49, [%r171];
	ld.shared.f32 	%f50, [%r167+4];
	ld.shared.f32 	%f51, [%r171+512];
	ld.shared.f32 	%f52, [%r167+8];
	ld.shared.f32 	%f53, [%r171+1024];
	ld.shared.f32 	%f54, [%r167+12];
	ld.shared.f32 	%f55, [%r171+1536];
	ld.shared.f32 	%f56, [%r167+16];
	ld.shared.f32 	%f57, [%r171+2048];
	ld.shared.f32 	%f58, [%r167+20];
	ld.shared.f32 	%f59, [%r171+2560];
	ld.shared.f32 	%f60, [%r167+24];
	ld.shared.f32 	%f61, [%r171+3072];
	ld.shared.f32 	%f62, [%r167+28];
	ld.shared.f32 	%f63, [%r171+3584];
	ld.shared.f32 	%f64, [%r167+32];
	ld.shared.f32 	%f65, [%r171+4];
	ld.shared.f32 	%f66, [%r167+36];
	ld.shared.f32 	%f67, [%r171+516];
	ld.shared.f32 	%f68, [%r167+40];
	ld.shared.f32 	%f69, [%r171+1028];
	ld.shared.f32 	%f70, [%r167+44];
	ld.shared.f32 	%f71, [%r171+1540];
	ld.shared.f32 	%f72, [%r167+48];
	ld.shared.f32 	%f73, [%r171+2052];
	ld.shared.f32 	%f74, [%r167+52];
	ld.shared.f32 	%f75, [%r171+2564];
	ld.shared.f32 	%f76, [%r167+56];
	ld.shared.f32 	%f77, [%r171+3076];
	ld.shared.f32 	%f78, [%r167+60];
	ld.shared.f32 	%f79, [%r171+3588];
	ld.shared.f32 	%f80, [%r167+64];
	ld.shared.f32 	%f81, [%r171+8];
	ld.shared.f32 	%f82, [%r167+68];
	ld.shared.f32 	%f83, [%r171+520];
	ld.shared.f32 	%f84, [%r167+72];
	ld.shared.f32 	%f85, [%r171+1032];
	ld.shared.f32 	%f86, [%r167+76];
	ld.shared.f32 	%f87, [%r171+1544];
	ld.shared.f32 	%f88, [%r167+80];
	ld.shared.f32 	%f89, [%r171+2056];
	ld.shared.f32 	%f90, [%r167+84];
	ld.shared.f32 	%f91, [%r171+2568];
	ld.shared.f32 	%f92, [%r167+88];
	ld.shared.f32 	%f93, [%r171+3080];
	ld.shared.f32 	%f94, [%r167+92];
	ld.shared.f32 	%f95, [%r171+3592];
	ld.shared.f32 	%f96, [%r167+96];
	ld.shared.f32 	%f97, [%r171+12];
	ld.shared.f32 	%f98, [%r167+100];
	ld.shared.f32 	%f99, [%r171+524];
	ld.shared.f32 	%f100, [%r167+104];
	ld.shared.f32 	%f101, [%r171+1036];
	ld.shared.f32 	%f102, [%r167+108];
	ld.shared.f32 	%f103, [%r171+1548];
	ld.shared.f32 	%f104, [%r167+112];
	ld.shared.f32 	%f105, [%r171+2060];
	ld.shared.f32 	%f106, [%r167+116];
	ld.shared.f32 	%f107, [%r171+2572];
	ld.shared.f32 	%f108, [%r167+120];
	ld.shared.f32 	%f109, [%r171+3084];
	ld.shared.f32 	%f110, [%r167+124];
	ld.shared.f32 	%f111, [%r171+3596];
	fma.rn.f32 	%f112, %f48, %f49, %f239;
	fma.rn.f32 	%f113, %f50, %f51, %f112;
	fma.rn.f32 	%f114, %f52, %f53, %f113;
	fma.rn.f32 	%f115, %f54, %f55, %f114;
	fma.rn.f32 	%f116, %f56, %f57, %f115;
	fma.rn.f32 	%f117, %f58, %f59, %f116;
	fma.rn.f32 	%f118, %f60, %f61, %f117;
	fma.rn.f32 	%f239, %f62, %f63, %f118;
	fma.rn.f32 	%f119, %f48, %f65, %f238;
	fma.rn.f32 	%f120, %f50, %f67, %f119;
	fma.rn.f32 	%f121, %f52, %f69, %f120;
	fma.rn.f32 	%f122, %f54, %f71, %f121;
	fma.rn.f32 	%f123, %f56, %f73, %f122;
	fma.rn.f32 	%f124, %f58, %f75, %f123;
	fma.rn.f32 	%f125, %f60, %f77, %f124;
	fma.rn.f32 	%f238, %f62, %f79, %f125;
	fma.rn.f32 	%f126, %f48, %f81, %f237;
	fma.rn.f32 	%f127, %f50, %f83, %f126;
	fma.rn.f32 	%f128, %f52, %f85, %f127;
	fma.rn.f32 	%f129, %f54, %f87, %f128;
	fma.rn.f32 	%f130, %f56, %f89, %f129;
	fma.rn.f32 	%f131, %f58, %f91, %f130;
	fma.rn.f32 	%f132, %f60, %f93, %f131;
	fma.rn.f32 	%f237, %f62, %f95, %f132;
	fma.rn.f32 	%f133, %f48, %f97, %f236;
	fma.rn.f32 	%f134, %f50, %f99, %f133;
	fma.rn.f32 	%f135, %f52, %f101, %f134;
	fma.rn.f32 	%f136, %f54, %f103, %f135;
	fma.rn.f32 	%f137, %f56, %f105, %f136;
	fma.rn.f32 	%f138, %f58, %f107, %f137;
	fma.rn.f32 	%f139, %f60, %f109, %f138;
	fma.rn.f32 	%f236, %f62, %f111, %f139;
	fma.rn.f32 	%f140, %f64, %f49, %f235;
	fma.rn.f32 	%f141, %f66, %f51, %f140;
	fma.rn.f32 	%f142, %f68, %f53, %f141;
	fma.rn.f32 	%f143, %f70, %f55, %f142;
	fma.rn.f32 	%f144, %f72, %f57, %f143;
	fma.rn.f32 	%f145, %f74, %f59, %f144;
	fma.rn.f32 	%f146, %f76, %f61, %f145;
	fma.rn.f32 	%f235, %f78, %f63, %f146;
	fma.rn.f32 	%f147, %f64, %f65, %f234;
	fma.rn.f32 	%f148, %f66, %f67, %f147;
	fma.rn.f32 	%f149, %f68, %f69, %f148;
	fma.rn.f32 	%f150, %f70, %f71, %f149;
	fma.rn.f32 	%f151, %f72, %f73, %f150;
	fma.rn.f32 	%f152, %f74, %f75, %f151;
	fma.rn.f32 	%f153, %f76, %f77, %f152;
	fma.rn.f32 	%f234, %f78, %f79, %f153;
	fma.rn.f32 	%f154, %f64, %f81, %f233;
	fma.rn.f32 	%f155, %f66, %f83, %f154;
	fma.rn.f32 	%f156, %f68, %f85, %f155;
	fma.rn.f32 	%f157, %f70, %f87, %f156;
	fma.rn.f32 	%f158, %f72, %f89, %f157;
	fma.rn.f32 	%f159, %f74, %f91, %f158;
	fma.rn.f32 	%f160, %f76, %f93, %f159;
	fma.rn.f32 	%f233, %f78, %f95, %f160;
	fma.rn.f32 	%f161, %f64, %f97, %f232;
	fma.rn.f32 	%f162, %f66, %f99, %f161;
	fma.rn.f32 	%f163, %f68, %f101, %f162;
	fma.rn.f32 	%f164, %f70, %f103, %f163;
	fma.rn.f32 	%f165, %f72, %f105, %f164;
	fma.rn.f32 	%f166, %f74, %f107, %f165;
	fma.rn.f32 	%f167, %f76, %f109, %f166;
	fma.rn.f32 	%f232, %f78, %f111, %f167;
	fma.rn.f32 	%f168, %f80, %f49, %f231;
	fma.rn.f32 	%f169, %f82, %f51, %f168;
	fma.rn.f32 	%f170, %f84, %f53, %f169;
	fma.rn.f32 	%f171, %f86, %f55, %f170;
	fma.rn.f32 	%f172, %f88, %f57, %f171;
	fma.rn.f32 	%f173, %f90, %f59, %f172;
	fma.rn.f32 	%f174, %f92, %f61, %f173;
	fma.rn.f32 	%f231, %f94, %f63, %f174;
	fma.rn.f32 	%f175, %f80, %f65, %f230;
	fma.rn.f32 	%f176, %f82, %f67, %f175;
	fma.rn.f32 	%f177, %f84, %f69, %f176;
	fma.rn.f32 	%f178, %f86, %f71, %f177;
	fma.rn.f32 	%f179, %f88, %f73, %f178;
	fma.rn.f32 	%f180, %f90, %f75, %f179;
	fma.rn.f32 	%f181, %f92, %f77, %f180;
	fma.rn.f32 	%f230, %f94, %f79, %f181;
	fma.rn.f32 	%f182, %f80, %f81, %f229;
	fma.rn.f32 	%f183, %f82, %f83, %f182;
	fma.rn.f32 	%f184, %f84, %f85, %f183;
	fma.rn.f32 	%f185, %f86, %f87, %f184;
	fma.rn.f32 	%f186, %f88, %f89, %f185;
	fma.rn.f32 	%f187, %f90, %f91, %f186;
	fma.rn.f32 	%f188, %f92, %f93, %f187;
	fma.rn.f32 	%f229, %f94, %f95, %f188;
	fma.rn.f32 	%f189, %f80, %f97, %f228;
	fma.rn.f32 	%f190, %f82, %f99, %f189;
	fma.rn.f32 	%f191, %f84, %f101, %f190;
	fma.rn.f32 	%f192, %f86, %f103, %f191;
	fma.rn.f32 	%f193, %f88, %f105, %f192;
	fma.rn.f32 	%f194, %f90, %f107, %f193;
	fma.rn.f32 	%f195, %f92, %f109, %f194;
	fma.rn.f32 	%f228, %f94, %f111, %f195;
	fma.rn.f32 	%f196, %f96, %f49, %f227;
	fma.rn.f32 	%f197, %f98, %f51, %f196;
	fma.rn.f32 	%f198, %f100, %f53, %f197;
	fma.rn.f32 	%f199, %f102, %f55, %f198;
	fma.rn.f32 	%f200, %f104, %f57, %f199;
	fma.rn.f32 	%f201, %f106, %f59, %f200;
	fma.rn.f32 	%f202, %f108, %f61, %f201;
	fma.rn.f32 	%f227, %f110, %f63, %f202;
	fma.rn.f32 	%f203, %f96, %f65, %f226;
	fma.rn.f32 	%f204, %f98, %f67, %f203;
	fma.rn.f32 	%f205, %f100, %f69, %f204;
	fma.rn.f32 	%f206, %f102, %f71, %f205;
	fma.rn.f32 	%f207, %f104, %f73, %f206;
	fma.rn.f32 	%f208, %f106, %f75, %f207;
	fma.rn.f32 	%f209, %f108, %f77, %f208;
	fma.rn.f32 	%f226, %f110, %f79, %f209;
	fma.rn.f32 	%f210, %f96, %f81, %f225;
	fma.rn.f32 	%f211, %f98, %f83, %f210;
	fma.rn.f32 	%f212, %f100, %f85, %f211;
	fma.rn.f32 	%f213, %f102, %f87, %f212;
	fma.rn.f32 	%f214, %f104, %f89, %f213;
	fma.rn.f32 	%f215, %f106, %f91, %f214;
	fma.rn.f32 	%f216, %f108, %f93, %f215;
	fma.rn.f32 	%f225, %f110, %f95, %f216;
	fma.rn.f32 	%f217, %f96, %f97, %f224;
	fma.rn.f32 	%f218, %f98, %f99, %f217;
	fma.rn.f32 	%f219, %f100, %f101, %f218;
	fma.rn.f32 	%f220, %f102, %f103, %f219;
	fma.rn.f32 	%f221, %f104, %f105, %f220;
	fma.rn.f32 	%f222, %f106, %f107, %f221;
	fma.rn.f32 	%f223, %f108, %f109, %f222;
	fma.rn.f32 	%f224, %f110, %f111, %f223;
	bar.sync 	0;
	add.s32 	%r183, %r2, 8;
	setp.lt.u32 	%p8, %r2, 2040;
	@%p8 bra 	$L__BB2_1;
	ld.param.u64 	%rd39, [_Z8matmul_2PfS_S__param_2];
	mov.u32 	%r172, %ctaid.y;
	shl.b32 	%r173, %r172, 7;
	shl.b32 	%r175, %r164, 2;
	add.s32 	%r31, %r173, %r175;
	setp.gt.u32 	%p9, %r31, 2559;
	shl.b32 	%r176, %r31, 11;
	mov.u32 	%r177, %ctaid.x;
	shl.b32 	%r178, %r177, 7;
	shl.b32 	%r180, %r168, 2;
	add.s32 	%r181, %r178, %r180;
	add.s32 	%r182, %r176, %r181;
	setp.gt.s32 	%p10, %r181, 2047;
	cvta.to.global.u64 	%rd35, %rd39;
	mul.wide.s32 	%rd36, %r182, 4;
	add.s64 	%rd3, %rd35, %rd36;
	or.pred  	%p11, %p9, %p10;
	@%p11 bra 	$L__BB2_12;
	st.global.f32 	[%rd3], %f239;
$L__BB2_12:
	setp.gt.u32 	%p12, %r31, 2559;
	setp.gt.s32 	%p13, %r181, 2046;
	or.pred  	%p14, %p12, %p13;
	@%p14 bra 	$L__BB2_14;
	st.global.f32 	[%rd3+4], %f238;
$L__BB2_14:
	setp.gt.u32 	%p15, %r31, 2559;
	setp.gt.s32 	%p16, %r181, 2045;
	or.pred  	%p17, %p15, %p16;
	@%p17 bra 	$L__BB2_16;
	st.global.f32 	[%rd3+8], %f237;
$L__BB2_16:
	setp.gt.u32 	%p18, %r31, 2559;
	setp.gt.s32 	%p19, %r181, 2044;
	or.pred  	%p20, %p18, %p19;
	@%p20 bra 	$L__BB2_18;
	st.global.f32 	[%rd3+12], %f236;
$L__BB2_18:
	setp.gt.s32 	%p21, %r181, 2047;
	setp.gt.u32 	%p22, %r31, 2558;
	or.pred  	%p23, %p22, %p21;
	@%p23 bra 	$L__BB2_20;
	st.global.f32 	[%rd3+8192], %f235;
$L__BB2_20:
	setp.gt.u32 	%p24, %r31, 2558;
	setp.gt.s32 	%p25, %r181, 2046;
	or.pred  	%p26, %p24, %p25;
	@%p26 bra 	$L__BB2_22;
	st.global.f32 	[%rd3+8196], %f234;
$L__BB2_22:
	setp.gt.u32 	%p27, %r31, 2558;
	setp.gt.s32 	%p28, %r181, 2045;
	or.pred  	%p29, %p27, %p28;
	@%p29 bra 	$L__BB2_24;
	st.global.f32 	[%rd3+8200], %f233;
$L__BB2_24:
	setp.gt.u32 	%p30, %r31, 2558;
	setp.gt.s32 	%p31, %r181, 2044;
	or.pred  	%p32, %p30, %p31;
	@%p32 bra 	$L__BB2_26;
	st.global.f32 	[%rd3+8204], %f232;
$L__BB2_26:
	setp.gt.s32 	%p33, %r181, 2047;
	setp.gt.u32 	%p34, %r31, 2557;
	or.pred  	%p35, %p34, %p33;
	@%p35 bra 	$L__BB2_28;
	st.global.f32 	[%rd3+16384], %f231;
$L__BB2_28:
	setp.gt.u32 	%p36, %r31, 2557;
	setp.gt.s32 	%p37, %r181, 2046;
	or.pred  	%p38, %p36, %p37;
	@%p38 bra 	$L__BB2_30;
	st.global.f32 	[%rd3+16388], %f230;
$L__BB2_30:
	setp.gt.u32 	%p39, %r31, 2557;
	setp.gt.s32 	%p40, %r181, 2045;
	or.pred  	%p41, %p39, %p40;
	@%p41 bra 	$L__BB2_32;
	st.global.f32 	[%rd3+16392], %f229;
$L__BB2_32:
	setp.gt.u32 	%p42, %r31, 2557;
	setp.gt.s32 	%p43, %r181, 2044;
	or.pred  	%p44, %p42, %p43;
	@%p44 bra 	$L__BB2_34;
	st.global.f32 	[%rd3+16396], %f228;
$L__BB2_34:
	setp.gt.s32 	%p45, %r181, 2047;
	setp.gt.u32 	%p46, %r31, 2556;
	or.pred  	%p47, %p46, %p45;
	@%p47 bra 	$L__BB2_36;
	st.global.f32 	[%rd3+24576], %f227;
$L__BB2_36:
	setp.gt.u32 	%p48, %r31, 2556;
	setp.gt.s32 	%p49, %r181, 2046;
	or.pred  	%p50, %p48, %p49;
	@%p50 bra 	$L__BB2_38;
	st.global.f32 	[%rd3+24580], %f226;
$L__BB2_38:
	setp.gt.u32 	%p51, %r31, 2556;
	setp.gt.s32 	%p52, %r181, 2045;
	or.pred  	%p53, %p51, %p52;
	@%p53 bra 	$L__BB2_40;
	st.global.f32 	[%rd3+24584], %f225;
$L__BB2_40:
	setp.gt.u32 	%p54, %r31, 2556;
	setp.gt.s32 	%p55, %r181, 2044;
	or.pred  	%p56, %p54, %p55;
	@%p56 bra 	$L__BB2_42;
	st.global.f32 	[%rd3+24588], %f224;
$L__BB2_42:
	ret;

}
	// .globl	_Z8matmul_3PfS_S_
.visible .entry _Z8matmul_3PfS_S_(
	.param .u64 .ptr .align 1 _Z8matmul_3PfS_S__param_0,
	.param .u64 .ptr .align 1 _Z8matmul_3PfS_S__param_1,
	.param .u64 .ptr .align 1 _Z8matmul_3PfS_S__param_2
)
{
	.reg .pred 	%p<202>;
	.reg .b32 	%r<246>;
	.reg .b32 	%f<352>;
	.reg .b64 	%rd<52>;
	// demoted variable
	.shared .align 4 .b8 _ZZ8matmul_3PfS_S_E2sa[4096];
	// demoted variable
	.shared .align 4 .b8 _ZZ8matmul_3PfS_S_E2sb[4096];
	mov.u32 	%r28, %tid.y;
	mov.u32 	%r29, %tid.x;
	mov.u32 	%r30, %ntid.x;
	mad.lo.s32 	%r31, %r28, %r30, %r29;
	mov.u32 	%r32, %ntid.y;
	mul.lo.s32 	%r33, %r30, %r32;
	add.s32 	%r34, %r31, %r33;
	max.u32 	%r35, %r34, 1024;
	setp.lt.u32 	%p1, %r34, 1024;
	selp.u32 	%r36, 1, 0, %p1;
	add.s32 	%r37, %r34, %r36;
	sub.s32 	%r38, %r35, %r37;
	div.u32 	%r39, %r38, %r33;
	add.s32 	%r1, %r39, %r36;
	mov.b32 	%r238, 0;
	mov.f32 	%f288, 0f00000000;
	mov.f32 	%f289, %f288;
	mov.f32 	%f290, %f288;
	mov.f32 	%f291, %f288;
	mov.f32 	%f292, %f288;
	mov.f32 	%f293, %f288;
	mov.f32 	%f294, %f288;
	mov.f32 	%f295, %f288;
	mov.f32 	%f296, %f288;
	mov.f32 	%f297, %f288;
	mov.f32 	%f298, %f288;
	mov.f32 	%f299, %f288;
	mov.f32 	%f300, %f288;
	mov.f32 	%f301, %f288;
	mov.f32 	%f302, %f288;
	mov.f32 	%f303, %f288;
	mov.f32 	%f304, %f288;
	mov.f32 	%f305, %f288;
	mov.f32 	%f306, %f288;
	mov.f32 	%f307, %f288;
	mov.f32 	%f308, %f288;
	mov.f32 	%f309, %f288;
	mov.f32 	%f310, %f288;
	mov.f32 	%f311, %f288;
	mov.f32 	%f312, %f288;
	mov.f32 	%f313, %f288;
	mov.f32 	%f314, %f288;
	mov.f32 	%f315, %f288;
	mov.f32 	%f316, %f288;
	mov.f32 	%f317, %f288;
	mov.f32 	%f318, %f288;
	mov.f32 	%f319, %f288;
	mov.f32 	%f320, %f288;
	mov.f32 	%f321, %f288;
	mov.f32 	%f322, %f288;
	mov.f32 	%f323, %f288;
	mov.f32 	%f324, %f288;
	mov.f32 	%f325, %f288;
	mov.f32 	%f326, %f288;
	mov.f32 	%f327, %f288;
	mov.f32 	%f328, %f288;
	mov.f32 	%f329, %f288;
	mov.f32 	%f330, %f288;
	mov.f32 	%f331, %f288;
	mov.f32 	%f332, %f288;
	mov.f32 	%f333, %f288;
	mov.f32 	%f334, %f288;
	mov.f32 	%f335, %f288;
	mov.f32 	%f336, %f288;
	mov.f32 	%f337, %f288;
	mov.f32 	%f338, %f288;
	mov.f32 	%f339, %f288;
	mov.f32 	%f340, %f288;
	mov.f32 	%f341, %f288;
	mov.f32 	%f342, %f288;
	mov.f32 	%f343, %f288;
	mov.f32 	%f344, %f288;
	mov.f32 	%f345, %f288;
	mov.f32 	%f346, %f288;
	mov.f32 	%f347, %f288;
	mov.f32 	%f348, %f288;
	mov.f32 	%f349, %f288;
	mov.f32 	%f350, %f288;
	mov.f32 	%f351, %f288;
$L__BB3_1:
	mov.u32 	%r40, %tid.y;
	mov.u32 	%r41, %ntid.x;
	mov.u32 	%r42, %tid.x;
	mad.lo.s32 	%r239, %r40, %r41, %r42;
	setp.gt.u32 	%p2, %r239, 1023;
	@%p2 bra 	$L__BB3_9;
	and.b32  	%r43, %r1, 3;
	setp.eq.s32 	%p3, %r43, 3;
	@%p3 bra 	$L__BB3_6;
	ld.param.u64 	%rd47, [_Z8matmul_3PfS_S__param_1];
	ld.param.u64 	%rd43, [_Z8matmul_3PfS_S__param_0];
	mov.u32 	%r45, %ntid.y;
	mad.lo.s32 	%r48, %r40, %r41, %r42;
	mad.lo.s32 	%r239, %r41, %r45, %r48;
	setp.eq.s32 	%p4, %r43, 0;
	and.b32  	%r50, %r48, 7;
	shr.u32 	%r51, %r48, 3;
	mov.u32 	%r52, %ctaid.y;
	shl.b32 	%r53, %r52, 7;
	add.s32 	%r54, %r53, %r51;
	shl.b32 	%r55, %r54, 11;
	or.b32  	%r56, %r50, %r55;
	add.s32 	%r57, %r238, %r56;
	cvta.to.global.u64 	%rd5, %rd43;
	mul.wide.u32 	%rd6, %r57, 4;
	add.s64 	%rd7, %rd5, %rd6;
	ld.global.f32 	%f194, [%rd7];
	shl.b32 	%r58, %r48, 2;
	mov.u32 	%r59, _ZZ8matmul_3PfS_S_E2sa;
	add.s32 	%r60, %r59, %r58;
	st.shared.f32 	[%r60], %f194;
	shr.u32 	%r61, %r48, 7;
	add.s32 	%r62, %r61, %r238;
	shl.b32 	%r63, %r62, 11;
	and.b32  	%r64, %r48, 127;
	mov.u32 	%r65, %ctaid.x;
	shl.b32 	%r66, %r65, 7;
	or.b32  	%r67, %r64, %r66;
	add.s32 	%r68, %r67, %r63;
	cvta.to.global.u64 	%rd8, %rd47;
	mul.wide.s32 	%rd9, %r68, 4;
	add.s64 	%rd10, %rd8, %rd9;
	ld.global.f32 	%f195, [%rd10];
	mov.u32 	%r69, _ZZ8matmul_3PfS_S_E2sb;
	add.s32 	%r70, %r69, %r58;
	st.shared.f32 	[%r70], %f195;
	@%p4 bra 	$L__BB3_6;
	ld.param.u64 	%rd48, [_Z8matmul_3PfS_S__param_1];
	ld.param.u64 	%rd44, [_Z8matmul_3PfS_S__param_0];
	mul.lo.s32 	%r73, %r41, %r45;
	mov.u32 	%r74, %tid.y;
	mov.u32 	%r75, %tid.x;
	mad.lo.s32 	%r76, %r74, %r41, %r75;
	add.s32 	%r77, %r76, %r73;
	add.s32 	%r239, %r77, %r73;
	and.b32  	%r78, %r1, 3;
	setp.eq.s32 	%p5, %r78, 1;
	and.b32  	%r79, %r77, 7;
	shr.u32 	%r80, %r77, 3;
	mov.u32 	%r81, %ctaid.y;
	shl.b32 	%r82, %r81, 7;
	add.s32 	%r83, %r82, %r80;
	shl.b32 	%r84, %r83, 11;
	or.b32  	%r85, %r79, %r84;
	add.s32 	%r86, %r238, %r85;
	cvta.to.global.u64 	%rd11, %rd44;
	mul.wide.u32 	%rd12, %r86, 4;
	add.s64 	%rd13, %rd11, %rd12;
	ld.global.f32 	%f196, [%rd13];
	shl.b32 	%r87, %r76, 2;
	mov.u32 	%r88, _ZZ8matmul_3PfS_S_E2sa;
	add.s32 	%r89, %r88, %r87;
	shl.b32 	%r90, %r73, 2;
	add.s32 	%r91, %r89, %r90;
	st.shared.f32 	[%r91], %f196;
	shr.u32 	%r92, %r77, 7;
	add.s32 	%r93, %r92, %r238;
	shl.b32 	%r94, %r93, 11;
	and.b32  	%r95, %r77, 127;
	mov.u32 	%r96, %ctaid.x;
	shl.b32 	%r97, %r96, 7;
	or.b32  	%r98, %r95, %r97;
	add.s32 	%r99, %r98, %r94;
	cvta.to.global.u64 	%rd14, %rd48;
	mul.wide.s32 	%rd15, %r99, 4;
	add.s64 	%rd16, %rd14, %rd15;
	ld.global.f32 	%f197, [%rd16];
	mov.u32 	%r100, _ZZ8matmul_3PfS_S_E2sb;
	add.s32 	%r101, %r100, %r87;
	add.s32 	%r102, %r101, %r90;
	st.shared.f32 	[%r102], %f197;
	@%p5 bra 	$L__BB3_6;
	ld.param.u64 	%rd49, [_Z8matmul_3PfS_S__param_1];
	ld.param.u64 	%rd45, [_Z8matmul_3PfS_S__param_0];
	mov.u32 	%r104, %ntid.y;
	mul.lo.s32 	%r105, %r41, %r104;
	mov.u32 	%r107, %tid.x;
	mad.lo.s32 	%r108, %r74, %r41, %r107;
	add.s32 	%r109, %r108, %r105;
	add.s32 	%r110, %r109, %r105;
	add.s32 	%r239, %r110, %r105;
	and.b32  	%r111, %r110, 7;
	shr.u32 	%r112, %r110, 3;
	mov.u32 	%r113, %ctaid.y;
	shl.b32 	%r114, %r113, 7;
	add.s32 	%r115, %r114, %r112;
	shl.b32 	%r116, %r115, 11;
	or.b32  	%r117, %r111, %r116;
	add.s32 	%r118, %r238, %r117;
	cvta.to.global.u64 	%rd17, %rd45;
	mul.wide.u32 	%rd18, %r118, 4;
	add.s64 	%rd19, %rd17, %rd18;
	ld.global.f32 	%f198, [%rd19];
	shl.b32 	%r119, %r108, 2;
	mov.u32 	%r120, _ZZ8matmul_3PfS_S_E2sa;
	add.s32 	%r121, %r120, %r119;
	shl.b32 	%r122, %r105, 2;
	add.s32 	%r123, %r121, %r122;
	add.s32 	%r124, %r123, %r122;
	st.shared.f32 	[%r124], %f198;
	shr.u32 	%r125, %r110, 7;
	add.s32 	%r126, %r125, %r238;
	shl.b32 	%r127, %r126, 11;
	and.b32  	%r128, %r110, 127;
	mov.u32 	%r129, %ctaid.x;
	shl.b32 	%r130, %r129, 7;
	or.b32  	%r131, %r128, %r130;
	add.s32 	%r132, %r131, %r127;
	cvta.to.global.u64 	%rd20, %rd49;
	mul.wide.s32 	%rd21, %r132, 4;
	add.s64 	%rd22, %rd20, %rd21;
	ld.global.f32 	%f199, [%rd22];
	mov.u32 	%r133, _ZZ8matmul_3PfS_S_E2sb;
	add.s32 	%r134, %r133, %r119;
	add.s32 	%r135, %r134, %r122;
	add.s32 	%r136, %r135, %r122;
	st.shared.f32 	[%r136], %f199;
$L__BB3_6:
	setp.lt.u32 	%p6, %r1, 3;
	@%p6 bra 	$L__BB3_9;
	mov.u32 	%r138, %ntid.y;
	mul.lo.s32 	%r139, %r41, %r138;
	shl.b32 	%r140, %r139, 1;
	add.s32 	%r243, %r140, %r239;
	mad.lo.s32 	%r242, %r139, 3, %r239;
	add.s32 	%r241, %r139, %r239;
	shl.b32 	%r240, %r239, 2;
$L__BB3_8:
	ld.param.u64 	%rd50, [_Z8matmul_3PfS_S__param_1];
	ld.param.u64 	%rd46, [_Z8matmul_3PfS_S__param_0];
	shr.u32 	%r141, %r239, 3;
	mov.u32 	%r142, %ctaid.y;
	shl.b32 	%r143, %r142, 7;
	add.s32 	%r144, %r143, %r141;
	shl.b32 	%r145, %r144, 11;
	and.b32  	%r146, %r239, 7;
	add.s32 	%r147, %r146, %r238;
	add.s32 	%r148, %r147, %r145;
	cvta.to.global.u64 	%rd23, %rd46;
	mul.wide.u32 	%rd24, %r148, 4;
	add.s64 	%rd25, %rd23, %rd24;
	ld.global.f32 	%f200, [%rd25];
	mov.u32 	%r149, _ZZ8matmul_3PfS_S_E2sa;
	add.s32 	%r150, %r149, %r240;
	st.shared.f32 	[%r150], %f200;
	shr.u32 	%r151, %r239, 7;
	add.s32 	%r152, %r151, %r238;
	shl.b32 	%r153, %r152, 11;
	and.b32  	%r154, %r239, 127;
	mov.u32 	%r155, %ctaid.x;
	shl.b32 	%r156, %r155, 7;
	or.b32  	%r157, %r154, %r156;
	add.s32 	%r158, %r157, %r153;
	cvta.to.global.u64 	%rd26, %rd50;
	mul.wide.s32 	%rd27, %r158, 4;
	add.s64 	%rd28, %rd26, %rd27;
	ld.global.f32 	%f201, [%rd28];
	mov.u32 	%r159, _ZZ8matmul_3PfS_S_E2sb;
	add.s32 	%r160, %r159, %r240;
	st.shared.f32 	[%r160], %f201;
	mov.u32 	%r161, %ntid.x;
	mov.u32 	%r162, %ntid.y;
	mul.lo.s32 	%r163, %r161, %r162;
	add.s32 	%r164, %r239, %r163;
	shr.u32 	%r165, %r241, 3;
	add.s32 	%r166, %r143, %r165;
	shl.b32 	%r167, %r166, 11;
	and.b32  	%r168, %r241, 7;
	add.s32 	%r169, %r168, %r238;
	add.s32 	%r170, %r169, %r167;
	mul.wide.u32 	%rd29, %r170, 4;
	add.s64 	%rd30, %rd23, %rd29;
	ld.global.f32 	%f202, [%rd30];
	shl.b32 	%r171, %r163, 2;
	add.s32 	%r172, %r150, %r171;
	st.shared.f32 	[%r172], %f202;
	shr.u32 	%r173, %r241, 7;
	add.s32 	%r174, %r173, %r238;
	shl.b32 	%r175, %r174, 11;
	and.b32  	%r176, %r241, 127;
	or.b32  	%r177, %r176, %r156;
	add.s32 	%r178, %r177, %r175;
	mul.wide.s32 	%rd31, %r178, 4;
	add.s64 	%rd32, %rd26, %rd31;
	ld.global.f32 	%f203, [%rd32];
	add.s32 	%r179, %r160, %r171;
	st.shared.f32 	[%r179], %f203;
	add.s32 	%r180, %r164, %r163;
	shr.u32 	%r181, %r243, 3;
	add.s32 	%r182, %r143, %r181;
	shl.b32 	%r183, %r182, 11;
	and.b32  	%r184, %r243, 7;
	add.s32 	%r185, %r184, %r238;
	add.s32 	%r186, %r185, %r183;
	mul.wide.u32 	%rd33, %r186, 4;
	add.s64 	%rd34, %rd23, %rd33;
	ld.global.f32 	%f204, [%rd34];
	shl.b32 	%r187, %r163, 3;
	add.s32 	%r188, %r150, %r187;
	st.shared.f32 	[%r188], %f204;
	shr.u32 	%r189, %r243, 7;
	add.s32 	%r190, %r189, %r238;
	shl.b32 	%r191, %r190, 11;
	and.b32  	%r192, %r243, 127;
	or.b32  	%r193, %r192, %r156;
	add.s32 	%r194, %r193, %r191;
	mul.wide.s32 	%rd35, %r194, 4;
	add.s64 	%rd36, %rd26, %rd35;
	ld.global.f32 	%f205, [%rd36];
	add.s32 	%r195, %r160, %r187;
	st.shared.f32 	[%r195], %f205;
	add.s32 	%r196, %r180, %r163;
	shr.u32 	%r197, %r242, 3;
	add.s32 	%r198, %r143, %r197;
	shl.b32 	%r199, %r198, 11;
	and.b32  	%r200, %r242, 7;
	add.s32 	%r201, %r200, %r238;
	add.s32 	%r202, %r201, %r199;
	mul.wide.u32 	%rd37, %r202, 4;
	add.s64 	%rd38, %rd23, %rd37;
	ld.global.f32 	%f206, [%rd38];
	mul.lo.s32 	%r203, %r163, 12;
	add.s32 	%r204, %r150, %r203;
	st.shared.f32 	[%r204], %f206;
	shr.u32 	%r205, %r242, 7;
	add.s32 	%r206, %r205, %r238;
	shl.b32 	%r207, %r206, 11;
	and.b32  	%r208, %r242, 127;
	or.b32  	%r209, %r208, %r156;
	add.s32 	%r210, %r209, %r207;
	mul.wide.s32 	%rd39, %r210, 4;
	add.s64 	%rd40, %rd26, %rd39;
	ld.global.f32 	%f207, [%rd40];
	add.s32 	%r211, %r160, %r203;
	st.shared.f32 	[%r211], %f207;
	add.s32 	%r239, %r196, %r163;
	add.s32 	%r243, %r243, %r171;
	add.s32 	%r242, %r242, %r171;
	add.s32 	%r241, %r241, %r171;
	shl.b32 	%r212, %r163, 4;
	add.s32 	%r240, %r240, %r212;
	setp.lt.u32 	%p7, %r239, 1024;
	@%p7 bra 	$L__BB3_8;
$L__BB3_9:
	bar.sync 	0;
	mov.b32 	%r245, 0;
$L__BB3_10:
	shl.b32 	%r214, %r245, 7;
	mov.u32 	%r215, %tid.x;
	shl.b32 	%r216, %r215, 3;
	add.s32 	%r217, %r214, %r216;
	mov.u32 	%r218, %tid.y;
	shl.b32 	%r219, %r218, 6;
	add.s32 	%r220, %r219, %r245;
	shl.b32 	%r221, %r220, 2;
	mov.u32 	%r222, _ZZ8matmul_3PfS_S_E2sa;
	add.s32 	%r223, %r222, %r221;
	ld.shared.f32 	%f208, [%r223];
	shl.b32 	%r224, %r217, 2;
	mov.u32 	%r225, _ZZ8matmul_3PfS_S_E2sb;
	add.s32 	%r226, %r225, %r224;
	ld.shared.f32 	%f209, [%r226];
	ld.shared.f32 	%f210, [%r223+32];
	ld.shared.f32 	%f211, [%r226+4];
	ld.shared.f32 	%f212, [%r223+64];
	ld.shared.f32 	%f213, [%r226+8];
	ld.shared.f32 	%f214, [%r223+96];
	ld.shared.f32 	%f215, [%r226+12];
	ld.shared.f32 	%f216, [%r223+128];
	ld.shared.f32 	%f217, [%r226+16];
	ld.shared.f32 	%f218, [%r223+160];
	ld.shared.f32 	%f219, [%r226+20];
	ld.shared.f32 	%f220, [%r223+192];
	ld.shared.f32 	%f221, [%r226+24];
	ld.shared.f32 	%f222, [%r223+224];
	ld.shared.f32 	%f223, [%r226+28];
	fma.rn.f32 	%f351, %f208, %f209, %f351;
	fma.rn.f32 	%f350, %f208, %f211, %f350;
	fma.rn.f32 	%f349, %f208, %f213, %f349;
	fma.rn.f32 	%f348, %f208, %f215, %f348;
	fma.rn.f32 	%f347, %f208, %f217, %f347;
	fma.rn.f32 	%f346, %f208, %f219, %f346;
	fma.rn.f32 	%f345, %f208, %f221, %f345;
	fma.rn.f32 	%f344, %f208, %f223, %f344;
	fma.rn.f32 	%f343, %f210, %f209, %f343;
	fma.rn.f32 	%f342, %f210, %f211, %f342;
	fma.rn.f32 	%f341, %f210, %f213, %f341;
	fma.rn.f32 	%f340, %f210, %f215, %f340;
	fma.rn.f32 	%f339, %f210, %f217, %f339;
	fma.rn.f32 	%f338, %f210, %f219, %f338;
	fma.rn.f32 	%f337, %f210, %f221, %f337;
	fma.rn.f32 	%f336, %f210, %f223, %f336;
	fma.rn.f32 	%f335, %f212, %f209, %f335;
	fma.rn.f32 	%f334, %f212, %f211, %f334;
	fma.rn.f32 	%f333, %f212, %f213, %f333;
	fma.rn.f32 	%f332, %f212, %f215, %f332;
	fma.rn.f32 	%f331, %f212, %f217, %f331;
	fma.rn.f32 	%f330, %f212, %f219, %f330;
	fma.rn.f32 	%f329, %f212, %f221, %f329;
	fma.rn.f32 	%f328, %f212, %f223, %f328;
	fma.rn.f32 	%f327, %f214, %f209, %f327;
	fma.rn.f32 	%f326, %f214, %f211, %f326;
	fma.rn.f32 	%f325, %f214, %f213, %f325;
	fma.rn.f32 	%f324, %f214, %f215, %f324;
	fma.rn.f32 	%f323, %f214, %f217, %f323;
	fma.rn.f32 	%f322, %f214, %f219, %f322;
	fma.rn.f32 	%f321, %f214, %f221, %f321;
	fma.rn.f32 	%f320, %f214, %f223, %f320;
	fma.rn.f32 	%f319, %f216, %f209, %f319;
	fma.rn.f32 	%f318, %f216, %f211, %f318;
	fma.rn.f32 	%f317, %f216, %f213, %f317;
	fma.rn.f32 	%f316, %f216, %f215, %f316;
	fma.rn.f32 	%f315, %f216, %f217, %f315;
	fma.rn.f32 	%f314, %f216, %f219, %f314;
	fma.rn.f32 	%f313, %f216, %f221, %f313;
	fma.rn.f32 	%f312, %f216, %f223, %f312;
	fma.rn.f32 	%f311, %f218, %f209, %f311;
	fma.rn.f32 	%f310, %f218, %f211, %f310;
	fma.rn.f32 	%f309, %f218, %f213, %f309;
	fma.rn.f32 	%f308, %f218, %f215, %f308;
	fma.rn.f32 	%f307, %f218, %f217, %f307;
	fma.rn.f32 	%f306, %f218, %f219, %f306;
	fma.rn.f32 	%f305, %f218, %f221, %f305;
	fma.rn.f32 	%f304, %f218, %f223, %f304;
	fma.rn.f32 	%f303, %f220, %f209, %f303;
	fma.rn.f32 	%f302, %f220, %f211, %f302;
	fma.rn.f32 	%f301, %f220, %f213, %f301;
	fma.rn.f32 	%f300, %f220, %f215, %f300;
	fma.rn.f32 	%f299, %f220, %f217, %f299;
	fma.rn.f32 	%f298, %f220, %f219, %f298;
	fma.rn.f32 	%f297, %f220, %f221, %f297;
	fma.rn.f32 	%f296, %f220, %f223, %f296;
	fma.rn.f32 	%f295, %f222, %f209, %f295;
	fma.rn.f32 	%f294, %f222, %f211, %f294;
	fma.rn.f32 	%f293, %f222, %f213, %f293;
	fma.rn.f32 	%f292, %f222, %f215, %f292;
	fma.rn.f32 	%f291, %f222, %f217, %f291;
	fma.rn.f32 	%f290, %f222, %f219, %f290;
	fma.rn.f32 	%f289, %f222, %f221, %f289;
	fma.rn.f32 	%f288, %f222, %f223, %f288;
	add.s32 	%r245, %r245, 1;
	setp.ne.s32 	%p8, %r245, 8;
	@%p8 bra 	$L__BB3_10;
	bar.sync 	0;
	add.s32 	%r24, %r238, 8;
	setp.lt.u32 	%p9, %r238, 2040;
	mov.u32 	%r238, %r24;
	@%p9 bra 	$L__BB3_1;
	ld.param.u64 	%rd51, [_Z8matmul_3PfS_S__param_2];
	mov.u32 	%r227, %ctaid.y;
	shl.b32 	%r228, %r227, 7;
	shl.b32 	%r230, %r218, 3;
	add.s32 	%r25, %r228, %r230;
	setp.gt.u32 	%p10, %r25, 2559;
	shl.b32 	%r231, %r25, 11;
	mov.u32 	%r232, %ctaid.x;
	shl.b32 	%r233, %r232, 7;
	add.s32 	%r236, %r233, %r216;
	add.s32 	%r237, %r231, %r236;
	setp.gt.s32 	%p11, %r236, 2047;
	cvta.to.global.u64 	%rd41, %rd51;
	mul.wide.s32 	%rd42, %r237, 4;
	add.s64 	%rd1, %rd41, %rd42;
	or.pred  	%p12, %p10, %p11;
	@%p12 bra 	$L__BB3_14;
	st.global.f32 	[%rd1], %f351;
$L__BB3_14:
	setp.gt.s32 	%p14, %r236, 2046;
	or.pred  	%p15, %p10, %p14;
	@%p15 bra 	$L__BB3_16;
	st.global.f32 	[%rd1+4], %f350;
$L__BB3_16:
	setp.gt.s32 	%p17, %r236, 2045;
	or.pred  	%p18, %p10, %p17;
	@%p18 bra 	$L__BB3_18;
	st.global.f32 	[%rd1+8], %f349;
$L__BB3_18:
	setp.gt.s32 	%p20, %r236, 2044;
	or.pred  	%p21, %p10, %p20;
	@%p21 bra 	$L__BB3_20;
	st.global.f32 	[%rd1+12], %f348;
$L__BB3_20:
	setp.gt.s32 	%p23, %r236, 2043;
	or.pred  	%p24, %p10, %p23;
	@%p24 bra 	$L__BB3_22;
	st.global.f32 	[%rd1+16], %f347;
$L__BB3_22:
	setp.gt.u32 	%p25, %r25, 2559;
	setp.gt.s32 	%p26, %r236, 2042;
	or.pred  	%p27, %p25, %p26;
	@%p27 bra 	$L__BB3_24;
	st.global.f32 	[%rd1+20], %f346;
$L__BB3_24:
	setp.gt.u32 	%p28, %r25, 2559;
	setp.gt.s32 	%p29, %r236, 2041;
	or.pred  	%p30, %p28, %p29;
	@%p30 bra 	$L__BB3_26;
	st.global.f32 	[%rd1+24], %f345;
$L__BB3_26:
	setp.gt.u32 	%p31, %r25, 2559;
	setp.gt.s32 	%p32, %r236, 2040;
	or.pred  	%p33, %p31, %p32;
	@%p33 bra 	$L__BB3_28;
	st.global.f32 	[%rd1+28], %f344;
$L__BB3_28:
	setp.gt.s32 	%p34, %r236, 2047;
	setp.gt.u32 	%p35, %r25, 2558;
	or.pred  	%p36, %p35, %p34;
	@%p36 bra 	$L__BB3_30;
	st.global.f32 	[%rd1+8192], %f343;
$L__BB3_30:
	setp.gt.u32 	%p37, %r25, 2558;
	setp.gt.s32 	%p38, %r236, 2046;
	or.pred  	%p39, %p37, %p38;
	@%p39 bra 	$L__BB3_32;
	st.global.f32 	[%rd1+8196], %f342;
$L__BB3_32:
	setp.gt.u32 	%p40, %r25, 2558;
	setp.gt.s32 	%p41, %r236, 2045;
	or.pred  	%p42, %p40, %p41;
	@%p42 bra 	$L__BB3_34;
	st.global.f32 	[%rd1+8200], %f341;
$L__BB3_34:
	setp.gt.u32 	%p43, %r25, 2558;
	setp.gt.s32 	%p44, %r236, 2044;
	or.pred  	%p45, %p43, %p44;
	@%p45 bra 	$L__BB3_36;
	st.global.f32 	[%rd1+8204], %f340;
$L__BB3_36:
	setp.gt.u32 	%p46, %r25, 2558;
	setp.gt.s32 	%p47, %r236, 2043;
	or.pred  	%p48, %p46, %p47;
	@%p48 bra 	$L__BB3_38;
	st.global.f32 	[%rd1+8208], %f339;
$L__BB3_38:
	setp.gt.u32 	%p49, %r25, 2558;
	setp.gt.s32 	%p50, %r236, 2042;
	or.pred  	%p51, %p49, %p50;
	@%p51 bra 	$L__BB3_40;
	st.global.f32 	[%rd1+8212], %f338;
$L__BB3_40:
	setp.gt.u32 	%p52, %r25, 2558;
	setp.gt.s32 	%p53, %r236, 2041;
	or.pred  	%p54, %p52, %p53;
	@%p54 bra 	$L__BB3_42;
	st.global.f32 	[%rd1+8216], %f337;
$L__BB3_42:
	setp.gt.u32 	%p55, %r25, 2558;
	setp.gt.s32 	%p56, %r236, 2040;
	or.pred  	%p57, %p55, %p56;
	@%p57 bra 	$L__BB3_44;
	st.global.f32 	[%rd1+8220], %f336;
$L__BB3_44:
	setp.gt.s32 	%p58, %r236, 2047;
	setp.gt.u32 	%p59, %r25, 2557;
	or.pred  	%p60, %p59, %p58;
	@%p60 bra 	$L__BB3_46;
	st.global.f32 	[%rd1+16384], %f335;
$L__BB3_46:
	setp.gt.u32 	%p61, %r25, 2557;
	setp.gt.s32 	%p62, %r236, 2046;
	or.pred  	%p63, %p61, %p62;
	@%p63 bra 	$L__BB3_48;
	st.global.f32 	[%rd1+16388], %f334;
$L__BB3_48:
	setp.gt.u32 	%p64, %r25, 2557;
	setp.gt.s32 	%p65, %r236, 2045;
	or.pred  	%p66, %p64, %p65;
	@%p66 bra 	$L__BB3_50;
	st.global.f32 	[%rd1+16392], %f333;
$L__BB3_50:
	setp.gt.u32 	%p67, %r25, 2557;
	setp.gt.s32 	%p68, %r236, 2044;
	or.pred  	%p69, %p67, %p68;
	@%p69 bra 	$L__BB3_52;
	st.global.f32 	[%rd1+16396], %f332;
$L__BB3_52:
	setp.gt.u32 	%p70, %r25, 2557;
	setp.gt.s32 	%p71, %r236, 2043;
	or.pred  	%p72, %p70, %p71;
	@%p72 bra 	$L__BB3_54;
	st.global.f32 	[%rd1+16400], %f331;
$L__BB3_54:
	setp.gt.u32 	%p73, %r25, 2557;
	setp.gt.s32 	%p74, %r236, 2042;
	or.pred  	%p75, %p73, %p74;
	@%p75 bra 	$L__BB3_56;
	st.global.f32 	[%rd1+16404], %f330;
$L__BB3_56:
	setp.gt.u32 	%p76, %r25, 2557;
	setp.gt.s32 	%p77, %r236, 2041;
	or.pred  	%p78, %p76, %p77;
	@%p78 bra 	$L__BB3_58;
	st.global.f32 	[%rd1+16408], %f329;
$L__BB3_58:
	setp.gt.u32 	%p79, %r25, 2557;
	setp.gt.s32 	%p80, %r236, 2040;
	or.pred  	%p81, %p79, %p80;
	@%p81 bra 	$L__BB3_60;
	st.global.f32 	[%rd1+16412], %f328;
$L__BB3_60:
	setp.gt.s32 	%p82, %r236, 2047;
	setp.gt.u32 	%p83, %r25, 2556;
	or.pred  	%p84, %p83, %p82;
	@%p84 bra 	$L__BB3_62;
	st.global.f32 	[%rd1+24576], %f327;
$L__BB3_62:
	setp.gt.u32 	%p85, %r25, 2556;
	setp.gt.s32 	%p86, %r236, 2046;
	or.pred  	%p87, %p85, %p86;
	@%p87 bra 	$L__BB3_64;
	st.global.f32 	[%rd1+24580], %f326;
$L__BB3_64:
	setp.gt.u32 	%p88, %r25, 2556;
	setp.gt.s32 	%p89, %r236, 2045;
	or.pred  	%p90, %p88, %p89;
	@%p90 bra 	$L__BB3_66;
	st.global.f32 	[%rd1+24584], %f325;
$L__BB3_66:
	setp.gt.u32 	%p91, %r25, 2556;
	setp.gt.s32 	%p92, %r236, 2044;
	or.pred  	%p93, %p91, %p92;
	@%p93 bra 	$L__BB3_68;
	st.global.f32 	[%rd1+24588], %f324;
$L__BB3_68:
	setp.gt.u32 	%p94, %r25, 2556;
	setp.gt.s32 	%p95, %r236, 2043;
	or.pred  	%p96, %p94, %p95;
	@%p96 bra 	$L__BB3_70;
	st.global.f32 	[%rd1+24592], %f323;
$L__BB3_70:
	setp.gt.u32 	%p97, %r25, 2556;
	setp.gt.s32 	%p98, %r236, 2042;
	or.pred  	%p99, %p97, %p98;
	@%p99 bra 	$L__BB3_72;
	st.global.f32 	[%rd1+24596], %f322;
$L__BB3_72:
	setp.gt.u32 	%p100, %r25, 2556;
	setp.gt.s32 	%p101, %r236, 2041;
	or.pred  	%p102, %p100, %p101;
	@%p102 bra 	$L__BB3_74;
	st.global.f32 	[%rd1+24600], %f321;
$L__BB3_74:
	setp.gt.u32 	%p103, %r25, 2556;
	setp.gt.s32 	%p104, %r236, 2040;
	or.pred  	%p105, %p103, %p104;
	@%p105 bra 	$L__BB3_76;
	st.global.f32 	[%rd1+24604], %f320;
$L__BB3_76:
	setp.gt.s32 	%p106, %r236, 2047;
	setp.gt.u32 	%p107, %r25, 2555;
	or.pred  	%p108, %p107, %p106;
	@%p108 bra 	$L__BB3_78;
	st.global.f32 	[%rd1+32768], %f319;
$L__BB3_78:
	setp.gt.u32 	%p109, %r25, 2555;
	setp.gt.s32 	%p110, %r236, 2046;
	or.pred  	%p111, %p109, %p110;
	@%p111 bra 	$L__BB3_80;
	st.global.f32 	[%rd1+32772], %f318;
$L__BB3_80:
	setp.gt.u32 	%p112, %r25, 2555;
	setp.gt.s32 	%p113, %r236, 2045;
	or.pred  	%p114, %p112, %p113;
	@%p114 bra 	$L__BB3_82;
	st.global.f32 	[%rd1+32776], %f317;
$L__BB3_82:
	setp.gt.u32 	%p115, %r25, 2555;
	setp.gt.s32 	%p116, %r236, 2044;
	or.pred  	%p117, %p115, %p116;
	@%p117 bra 	$L__BB3_84;
	st.global.f32 	[%rd1+32780], %f316;
$L__BB3_84:
	setp.gt.u32 	%p118, %r25, 2555;
	setp.gt.s32 	%p119, %r236, 2043;
	or.pred  	%p120, %p118, %p119;
	@%p120 bra 	$L__BB3_86;
	st.global.f32 	[%rd1+32784], %f315;
$L__BB3_86:
	setp.gt.u32 	%p121, %r25, 2555;
	setp.gt.s32 	%p122, %r236, 2042;
	or.pred  	%p123, %p121, %p122;
	@%p123 bra 	$L__BB3_88;
	st.global.f32 	[%rd1+32788], %f314;
$L__BB3_88:
	setp.gt.u32 	%p124, %r25, 2555;
	setp.gt.s32 	%p125, %r236, 2041;
	or.pred  	%p126, %p124, %p125;
	@%p126 bra 	$L__BB3_90;
	st.global.f32 	[%rd1+32792], %f313;
$L__BB3_90:
	setp.gt.u32 	%p127, %r25, 2555;
	setp.gt.s32 	%p128, %r236, 2040;
	or.pred  	%p129, %p127, %p128;
	@%p129 bra 	$L__BB3_92;
	st.global.f32 	[%rd1+32796], %f312;
$L__BB3_92:
	setp.gt.s32 	%p130, %r236, 2047;
	setp.gt.u32 	%p131, %r25, 2554;
	or.pred  	%p132, %p131, %p130;
	@%p132 bra 	$L__BB3_94;
	st.global.f32 	[%rd1+40960], %f311;
$L__BB3_94:
	setp.gt.u32 	%p133, %r25, 2554;
	setp.gt.s32 	%p134, %r236, 2046;
	or.pred  	%p135, %p133, %p134;
	@%p135 bra 	$L__BB3_96;
	st.global.f32 	[%rd1+40964], %f310;
$L__BB3_96:
	setp.gt.u32 	%p136, %r25, 2554;
	setp.gt.s32 	%p137, %r236, 2045;
	or.pred  	%p138, %p136, %p137;
	@%p138 bra 	$L__BB3_98;
	st.global.f32 	[%rd1+40968], %f309;
$L__BB3_98:
	setp.gt.u32 	%p139, %r25, 2554;
	setp.gt.s32 	%p140, %r236, 2044;
	or.pred  	%p141, %p139, %p140;
	@%p141 bra 	$L__BB3_100;
	st.global.f32 	[%rd1+40972], %f308;
$L__BB3_100:
	setp.gt.u32 	%p142, %r25, 2554;
	setp.gt.s32 	%p143, %r236, 2043;
	or.pred  	%p144, %p142, %p143;
	@%p144 bra 	$L__BB3_102;
	st.global.f32 	[%rd1+40976], %f307;
$L__BB3_102:
	setp.gt.u32 	%p145, %r25, 2554;
	setp.gt.s32 	%p146, %r236, 2042;
	or.pred  	%p147, %p145, %p146;
	@%p147 bra 	$L__BB3_104;
	st.global.f32 	[%rd1+40980], %f306;
$L__BB3_104:
	setp.gt.u32 	%p148, %r25, 2554;
	setp.gt.s32 	%p149, %r236, 2041;
	or.pred  	%p150, %p148, %p149;
	@%p150 bra 	$L__BB3_106;
	st.global.f32 	[%rd1+40984], %f305;
$L__BB3_106:
	setp.gt.u32 	%p151, %r25, 2554;
	setp.gt.s32 	%p152, %r236, 2040;
	or.pred  	%p153, %p151, %p152;
	@%p153 bra 	$L__BB3_108;
	st.global.f32 	[%rd1+40988], %f304;
$L__BB3_108:
	setp.gt.s32 	%p154, %r236, 2047;
	setp.gt.u32 	%p155, %r25, 2553;
	or.pred  	%p156, %p155, %p154;
	@%p156 bra 	$L__BB3_110;
	st.global.f32 	[%rd1+49152], %f303;
$L__BB3_110:
	setp.gt.u32 	%p157, %r25, 2553;
	setp.gt.s32 	%p158, %r236, 2046;
	or.pred  	%p159, %p157, %p158;
	@%p159 bra 	$L__BB3_112;
	st.global.f32 	[%rd1+49156], %f302;
$L__BB3_112:
	setp.gt.u32 	%p160, %r25, 2553;
	setp.gt.s32 	%p161, %r236, 2045;
	or.pred  	%p162, %p160, %p161;
	@%p162 bra 	$L__BB3_114;
	st.global.f32 	[%rd1+49160], %f301;
$L__BB3_114:
	setp.gt.u32 	%p163, %r25, 2553;
	setp.gt.s32 	%p164, %r236, 2044;
	or.pred  	%p165, %p163, %p164;
	@%p165 bra 	$L__BB3_116;
	st.global.f32 	[%rd1+49164], %f300;
$L__BB3_116:
	setp.gt.u32 	%p166, %r25, 2553;
	setp.gt.s32 	%p167, %r236, 2043;
	or.pred  	%p168, %p166, %p167;
	@%p168 bra 	$L__BB3_118;
	st.global.f32 	[%rd1+49168], %f299;
$L__BB3_118:
	setp.gt.u32 	%p169, %r25, 2553;
	setp.gt.s32 	%p170, %r236, 2042;
	or.pred  	%p171, %p169, %p170;
	@%p171 bra 	$L__BB3_120;
	st.global.f32 	[%rd1+49172], %f298;
$L__BB3_120:
	setp.gt.u32 	%p172, %r25, 2553;
	setp.gt.s32 	%p173, %r236, 2041;
	or.pred  	%p174, %p172, %p173;
	@%p174 bra 	$L__BB3_122;
	st.global.f32 	[%rd1+49176], %f297;
$L__BB3_122:
	setp.gt.u32 	%p175, %r25, 2553;
	setp.gt.s32 	%p176, %r236, 2040;
	or.pred  	%p177, %p175, %p176;
	@%p177 bra 	$L__BB3_124;
	st.global.f32 	[%rd1+49180], %f296;
$L__BB3_124:
	setp.gt.s32 	%p178, %r236, 2047;
	setp.gt.u32 	%p179, %r25, 2552;
	or.pred  	%p180, %p179, %p178;
	@%p180 bra 	$L__BB3_126;
	st.global.f32 	[%rd1+57344], %f295;
$L__BB3_126:
	setp.gt.u32 	%p181, %r25, 2552;
	setp.gt.s32 	%p182, %r236, 2046;
	or.pred  	%p183, %p181, %p182;
	@%p183 bra 	$L__BB3_128;
	st.global.f32 	[%rd1+57348], %f294;
$L__BB3_128:
	setp.gt.u32 	%p184, %r25, 2552;
	setp.gt.s32 	%p185, %r236, 2045;
	or.pred  	%p186, %p184, %p185;
	@%p186 bra 	$L__BB3_130;
	st.global.f32 	[%rd1+57352], %f293;
$L__BB3_130:
	setp.gt.u32 	%p187, %r25, 2552;
	setp.gt.s32 	%p188, %r236, 2044;
	or.pred  	%p189, %p187, %p188;
	@%p189 bra 	$L__BB3_132;
	st.global.f32 	[%rd1+57356], %f292;
$L__BB3_132:
	setp.gt.u32 	%p190, %r25, 2552;
	setp.gt.s32 	%p191, %r236, 2043;
	or.pred  	%p192, %p190, %p191;
	@%p192 bra 	$L__BB3_134;
	st.global.f32 	[%rd1+57360], %f291;
$L__BB3_134:
	setp.gt.u32 	%p193, %r25, 2552;
	setp.gt.s32 	%p194, %r236, 2042;
	or.pred  	%p195, %p193, %p194;
	@%p195 bra 	$L__BB3_136;
	st.global.f32 	[%rd1+57364], %f290;
$L__BB3_136:
	setp.gt.u32 	%p196, %r25, 2552;
	setp.gt.s32 	%p197, %r236, 2041;
	or.pred  	%p198, %p196, %p197;
	@%p198 bra 	$L__BB3_138;
	st.global.f32 	[%rd1+57368], %f289;
$L__BB3_138:
	setp.gt.u32 	%p199, %r25, 2552;
	setp.gt.s32 	%p200, %r236, 2040;
	or.pred  	%p201, %p199, %p200;
	@%p201 bra 	$L__BB3_140;
	st.global.f32 	[%rd1+57372], %f288;
$L__BB3_140:
	ret;

}
	// .globl	_Z8matmul_4PfS_S_
.visible .entry _Z8matmul_4PfS_S_(
	.param .u64 .ptr .align 1 _Z8matmul_4PfS_S__param_0,
	.param .u64 .ptr .align 1 _Z8matmul_4PfS_S__param_1,
	.param .u64 .ptr .align 1 _Z8matmul_4PfS_S__param_2
)
{
	.reg .pred 	%p<197>;
	.reg .b16 	%rs<5>;
	.reg .b32 	%r<75>;
	.reg .b32 	%f<340>;
	.reg .b64 	%rd<16>;
	// demoted variable
	.shared .align 4 .b8 _ZZ8matmul_4PfS_S_E2sa[4096];
	// demoted variable
	.shared .align 4 .b8 _ZZ8matmul_4PfS_S_E2sb[4096];
	mov.b32 	%r68, 0;
	mov.f32 	%f276, 0f00000000;
	mov.u32 	%r24, %tid.y;
	shl.b32 	%r25, %r24, 4;
	mov.u32 	%r2, %tid.x;
	add.s32 	%r3, %r25, %r2;
	shl.b32 	%r27, %r24, 6;
	shl.b32 	%r28, %r2, 2;
	add.s32 	%r29, %r27, %r28;
	mov.u32 	%r30, _ZZ8matmul_4PfS_S_E2sa;
	add.s32 	%r4, %r30, %r29;
	cvt.u16.u32 	%rs1, %r24;
	shl.b16 	%rs2, %rs1, 4;
	cvt.u16.u32 	%rs3, %r2;
	add.s16 	%rs4, %rs2, %rs3;
	mov.f32 	%f277, %f276;
	mov.f32 	%f278, %f276;
	mov.f32 	%f279, %f276;
	mov.f32 	%f280, %f276;
	mov.f32 	%f281, %f276;
	mov.f32 	%f282, %f276;
	mov.f32 	%f283, %f276;
	mov.f32 	%f284, %f276;
	mov.f32 	%f285, %f276;
	mov.f32 	%f286, %f276;
	mov.f32 	%f287, %f276;
	mov.f32 	%f288, %f276;
	mov.f32 	%f289, %f276;
	mov.f32 	%f290, %f276;
	mov.f32 	%f291, %f276;
	mov.f32 	%f292, %f276;
	mov.f32 	%f293, %f276;
	mov.f32 	%f294, %f276;
	mov.f32 	%f295, %f276;
	mov.f32 	%f296, %f276;
	mov.f32 	%f297, %f276;
	mov.f32 	%f298, %f276;
	mov.f32 	%f299, %f276;
	mov.f32 	%f300, %f276;
	mov.f32 	%f301, %f276;
	mov.f32 	%f302, %f276;
	mov.f32 	%f303, %f276;
	mov.f32 	%f304, %f276;
	mov.f32 	%f305, %f276;
	mov.f32 	%f306, %f276;
	mov.f32 	%f307, %f276;
	mov.f32 	%f308, %f276;
	mov.f32 	%f309, %f276;
	mov.f32 	%f310, %f276;
	mov.f32 	%f311, %f276;
	mov.f32 	%f312, %f276;
	mov.f32 	%f313, %f276;
	mov.f32 	%f314, %f276;
	mov.f32 	%f315, %f276;
	mov.f32 	%f316, %f276;
	mov.f32 	%f317, %f276;
	mov.f32 	%f318, %f276;
	mov.f32 	%f319, %f276;
	mov.f32 	%f320, %f276;
	mov.f32 	%f321, %f276;
	mov.f32 	%f322, %f276;
	mov.f32 	%f323, %f276;
	mov.f32 	%f324, %f276;
	mov.f32 	%f325, %f276;
	mov.f32 	%f326, %f276;
	mov.f32 	%f327, %f276;
	mov.f32 	%f328, %f276;
	mov.f32 	%f329, %f276;
	mov.f32 	%f330, %f276;
	mov.f32 	%f331, %f276;
	mov.f32 	%f332, %f276;
	mov.f32 	%f333, %f276;
	mov.f32 	%f334, %f276;
	mov.f32 	%f335, %f276;
	mov.f32 	%f336, %f276;
	mov.f32 	%f337, %f276;
	mov.f32 	%f338, %f276;
	mov.f32 	%f339, %f276;
$L__BB4_1:
	setp.gt.u32 	%p1, %r3, 1023;
	@%p1 bra 	$L__BB4_4;
	mov.u32 	%r31, _ZZ8matmul_4PfS_S_E2sb;
	add.s32 	%r72, %r31, %r29;
	shr.u32 	%r32, %r3, 7;
	add.s32 	%r33, %r32, %r68;
	shl.b32 	%r34, %r33, 11;
	mov.u32 	%r35, %ctaid.x;
	shl.b32 	%r36, %r35, 7;
	cvt.u32.u16 	%r37, %rs4;
	and.b32  	%r38, %r37, 127;
	or.b32  	%r39, %r36, %r38;
	add.s32 	%r71, %r39, %r34;
	mov.u32 	%r40, %ctaid.y;
	shl.b32 	%r41, %r40, 18;
	shl.b32 	%r42, %r3, 8;
	and.b32  	%r43, %r42, 8386560;
	add.s32 	%r44, %r41, %r43;
	and.b32  	%r45, %r2, 7;
	or.b32  	%r46, %r44, %r45;
	add.s32 	%r69, %r46, %r68;
	mov.u32 	%r70, %r4;
	mov.u32 	%r73, %r3;
$L__BB4_3:
	ld.param.u64 	%rd14, [_Z8matmul_4PfS_S__param_1];
	ld.param.u64 	%rd13, [_Z8matmul_4PfS_S__param_0];
	cvta.to.global.u64 	%rd5, %rd13;
	mul.wide.u32 	%rd6, %r69, 4;
	add.s64 	%rd7, %rd5, %rd6;
	ld.global.f32 	%f194, [%rd7];
	st.shared.f32 	[%r70], %f194;
	cvta.to.global.u64 	%rd8, %rd14;
	mul.wide.s32 	%rd9, %r71, 4;
	add.s64 	%rd10, %rd8, %rd9;
	ld.global.f32 	%f195, [%rd10];
	st.shared.f32 	[%r72], %f195;
	add.s32 	%r13, %r73, 256;
	add.s32 	%r72, %r72, 1024;
	add.s32 	%r71, %r71, 4096;
	add.s32 	%r70, %r70, 1024;
	add.s32 	%r69, %r69, 65536;
	setp.lt.u32 	%p2, %r73, 768;
	mov.u32 	%r73, %r13;
	@%p2 bra 	$L__BB4_3;
$L__BB4_4:
	bar.sync 	0;
	mov.b32 	%r74, 0;
$L__BB4_5:
	mov.u32 	%r48, %tid.y;
	shl.b32 	%r49, %r48, 3;
	add.s32 	%r50, %r74, %r49;
	shl.b32 	%r51, %r74, 7;
	mov.u32 	%r52, %tid.x;
	add.s32 	%r53, %r51, %r52;
	shl.b32 	%r54, %r50, 2;
	mov.u32 	%r55, _ZZ8matmul_4PfS_S_E2sa;
	add.s32 	%r56, %r55, %r54;
	ld.shared.f32 	%f196, [%r56];
	shl.b32 	%r57, %r53, 2;
	mov.u32 	%r58, _ZZ8matmul_4PfS_S_E2sb;
	add.s32 	%r59, %r58, %r57;
	ld.shared.f32 	%f197, [%r59];
	ld.shared.f32 	%f198, [%r56+512];
	ld.shared.f32 	%f199, [%r59+64];
	ld.shared.f32 	%f200, [%r56+1024];
	ld.shared.f32 	%f201, [%r59+128];
	ld.shared.f32 	%f202, [%r56+1536];
	ld.shared.f32 	%f203, [%r59+192];
	ld.shared.f32 	%f204, [%r56+2048];
	ld.shared.f32 	%f205, [%r59+256];
	ld.shared.f32 	%f206, [%r56+2560];
	ld.shared.f32 	%f207, [%r59+320];
	ld.shared.f32 	%f208, [%r56+3072];
	ld.shared.f32 	%f209, [%r59+384];
	ld.shared.f32 	%f210, [%r56+3584];
	ld.shared.f32 	%f211, [%r59+448];
	fma.rn.f32 	%f339, %f196, %f197, %f339;
	fma.rn.f32 	%f338, %f196, %f199, %f338;
	fma.rn.f32 	%f337, %f196, %f201, %f337;
	fma.rn.f32 	%f336, %f196, %f203, %f336;
	fma.rn.f32 	%f335, %f196, %f205, %f335;
	fma.rn.f32 	%f334, %f196, %f207, %f334;
	fma.rn.f32 	%f333, %f196, %f209, %f333;
	fma.rn.f32 	%f332, %f196, %f211, %f332;
	fma.rn.f32 	%f331, %f198, %f197, %f331;
	fma.rn.f32 	%f330, %f198, %f199, %f330;
	fma.rn.f32 	%f329, %f198, %f201, %f329;
	fma.rn.f32 	%f328, %f198, %f203, %f328;
	fma.rn.f32 	%f327, %f198, %f205, %f327;
	fma.rn.f32 	%f326, %f198, %f207, %f326;
	fma.rn.f32 	%f325, %f198, %f209, %f325;
	fma.rn.f32 	%f324, %f198, %f211, %f324;
	fma.rn.f32 	%f323, %f200, %f197, %f323;
	fma.rn.f32 	%f322, %f200, %f199, %f322;
	fma.rn.f32 	%f321, %f200, %f201, %f321;
	fma.rn.f32 	%f320, %f200, %f203, %f320;
	fma.rn.f32 	%f319, %f200, %f205, %f319;
	fma.rn.f32 	%f318, %f200, %f207, %f318;
	fma.rn.f32 	%f317, %f200, %f209, %f317;
	fma.rn.f32 	%f316, %f200, %f211, %f316;
	fma.rn.f32 	%f315, %f202, %f197, %f315;
	fma.rn.f32 	%f314, %f202, %f199, %f314;
	fma.rn.f32 	%f313, %f202, %f201, %f313;
	fma.rn.f32 	%f312, %f202, %f203, %f312;
	fma.rn.f32 	%f311, %f202, %f205, %f311;
	fma.rn.f32 	%f310, %f202, %f207, %f310;
	fma.rn.f32 	%f309, %f202, %f209, %f309;
	fma.rn.f32 	%f308, %f202, %f211, %f308;
	fma.rn.f32 	%f307, %f204, %f197, %f307;
	fma.rn.f32 	%f306, %f204, %f199, %f306;
	fma.rn.f32 	%f305, %f204, %f201, %f305;
	fma.rn.f32 	%f304, %f204, %f203, %f304;
	fma.rn.f32 	%f303, %f204, %f205, %f303;
	fma.rn.f32 	%f302, %f204, %f207, %f302;
	fma.rn.f32 	%f301, %f204, %f209, %f301;
	fma.rn.f32 	%f300, %f204, %f211, %f300;
	fma.rn.f32 	%f299, %f206, %f197, %f299;
	fma.rn.f32 	%f298, %f206, %f199, %f298;
	fma.rn.f32 	%f297, %f206, %f201, %f297;
	fma.rn.f32 	%f296, %f206, %f203, %f296;
	fma.rn.f32 	%f295, %f206, %f205, %f295;
	fma.rn.f32 	%f294, %f206, %f207, %f294;
	fma.rn.f32 	%f293, %f206, %f209, %f293;
	fma.rn.f32 	%f292, %f206, %f211, %f292;
	fma.rn.f32 	%f291, %f208, %f197, %f291;
	fma.rn.f32 	%f290, %f208, %f199, %f290;
	fma.rn.f32 	%f289, %f208, %f201, %f289;
	fma.rn.f32 	%f288, %f208, %f203, %f288;
	fma.rn.f32 	%f287, %f208, %f205, %f287;
	fma.rn.f32 	%f286, %f208, %f207, %f286;
	fma.rn.f32 	%f285, %f208, %f209, %f285;
	fma.rn.f32 	%f284, %f208, %f211, %f284;
	fma.rn.f32 	%f283, %f210, %f197, %f283;
	fma.rn.f32 	%f282, %f210, %f199, %f282;
	fma.rn.f32 	%f281, %f210, %f201, %f281;
	fma.rn.f32 	%f280, %f210, %f203, %f280;
	fma.rn.f32 	%f279, %f210, %f205, %f279;
	fma.rn.f32 	%f278, %f210, %f207, %f278;
	fma.rn.f32 	%f277, %f210, %f209, %f277;
	fma.rn.f32 	%f276, %f210, %f211, %f276;
	add.s32 	%r74, %r74, 1;
	setp.ne.s32 	%p3, %r74, 8;
	@%p3 bra 	$L__BB4_5;
	bar.sync 	0;
	add.s32 	%r20, %r68, 8;
	setp.lt.u32 	%p4, %r68, 2040;
	mov.u32 	%r68, %r20;
	@%p4 bra 	$L__BB4_1;
	ld.param.u64 	%rd15, [_Z8matmul_4PfS_S__param_2];
	mov.u32 	%r60, %ctaid.y;
	shl.b32 	%r61, %r60, 7;
	add.s32 	%r21, %r61, %r48;
	shl.b32 	%r63, %r21, 11;
	mov.u32 	%r64, %ctaid.x;
	shl.b32 	%r65, %r64, 7;
	add.s32 	%r22, %r65, %r52;
	add.s32 	%r67, %r63, %r22;
	setp.gt.u32 	%p5, %r21, 2559;
	setp.gt.s32 	%p6, %r22, 2047;
	cvta.to.global.u64 	%rd11, %rd15;
	mul.wide.s32 	%rd12, %r67, 4;
	add.s64 	%rd1, %rd11, %rd12;
	or.pred  	%p7, %p5, %p6;
	@%p7 bra 	$L__BB4_9;
	st.global.f32 	[%rd1], %f339;
$L__BB4_9:
	setp.gt.s32 	%p9, %r22, 2031;
	or.pred  	%p10, %p5, %p9;
	@%p10 bra 	$L__BB4_11;
	st.global.f32 	[%rd1+64], %f338;
$L__BB4_11:
	setp.gt.s32 	%p12, %r22, 2015;
	or.pred  	%p13, %p5, %p12;
	@%p13 bra 	$L__BB4_13;
	st.global.f32 	[%rd1+128], %f337;
$L__BB4_13:
	setp.gt.s32 	%p15, %r22, 1999;
	or.pred  	%p16, %p5, %p15;
	@%p16 bra 	$L__BB4_15;
	st.global.f32 	[%rd1+192], %f336;
$L__BB4_15:
	setp.gt.s32 	%p18, %r22, 1983;
	or.pred  	%p19, %p5, %p18;
	@%p19 bra 	$L__BB4_17;
	st.global.f32 	[%rd1+256], %f335;
$L__BB4_17:
	setp.gt.u32 	%p20, %r21, 2559;
	setp.gt.s32 	%p21, %r22, 1967;
	or.pred  	%p22, %p20, %p21;
	@%p22 bra 	$L__BB4_19;
	st.global.f32 	[%rd1+320], %f334;
$L__BB4_19:
	setp.gt.u32 	%p23, %r21, 2559;
	setp.gt.s32 	%p24, %r22, 1951;
	or.pred  	%p25, %p23, %p24;
	@%p25 bra 	$L__BB4_21;
	st.global.f32 	[%rd1+384], %f333;
$L__BB4_21:
	setp.gt.u32 	%p26, %r21, 2559;
	setp.gt.s32 	%p27, %r22, 1935;
	or.pred  	%p28, %p26, %p27;
	@%p28 bra 	$L__BB4_23;
	st.global.f32 	[%rd1+448], %f332;
$L__BB4_23:
	setp.gt.s32 	%p29, %r22, 2047;
	setp.gt.u32 	%p30, %r21, 2543;
	or.pred  	%p31, %p30, %p29;
	@%p31 bra 	$L__BB4_25;
	st.global.f32 	[%rd1+131072], %f331;
$L__BB4_25:
	setp.gt.u32 	%p32, %r21, 2543;
	setp.gt.s32 	%p33, %r22, 2031;
	or.pred  	%p34, %p32, %p33;
	@%p34 bra 	$L__BB4_27;
	st.global.f32 	[%rd1+131136], %f330;
$L__BB4_27:
	setp.gt.u32 	%p35, %r21, 2543;
	setp.gt.s32 	%p36, %r22, 2015;
	or.pred  	%p37, %p35, %p36;
	@%p37 bra 	$L__BB4_29;
	st.global.f32 	[%rd1+131200], %f329;
$L__BB4_29:
	setp.gt.u32 	%p38, %r21, 2543;
	setp.gt.s32 	%p39, %r22, 1999;
	or.pred  	%p40, %p38, %p39;
	@%p40 bra 	$L__BB4_31;
	st.global.f32 	[%rd1+131264], %f328;
$L__BB4_31:
	setp.gt.u32 	%p41, %r21, 2543;
	setp.gt.s32 	%p42, %r22, 1983;
	or.pred  	%p43, %p41, %p42;
	@%p43 bra 	$L__BB4_33;
	st.global.f32 	[%rd1+131328], %f327;
$L__BB4_33:
	setp.gt.u32 	%p44, %r21, 2543;
	setp.gt.s32 	%p45, %r22, 1967;
	or.pred  	%p46, %p44, %p45;
	@%p46 bra 	$L__BB4_35;
	st.global.f32 	[%rd1+131392], %f326;
$L__BB4_35:
	setp.gt.u32 	%p47, %r21, 2543;
	setp.gt.s32 	%p48, %r22, 1951;
	or.pred  	%p49, %p47, %p48;
	@%p49 bra 	$L__BB4_37;
	st.global.f32 	[%rd1+131456], %f325;
$L__BB4_37:
	setp.gt.u32 	%p50, %r21, 2543;
	setp.gt.s32 	%p51, %r22, 1935;
	or.pred  	%p52, %p50, %p51;
	@%p52 bra 	$L__BB4_39;
	st.global.f32 	[%rd1+131520], %f324;
$L__BB4_39:
	setp.gt.s32 	%p53, %r22, 2047;
	setp.gt.u32 	%p54, %r21, 2527;
	or.pred  	%p55, %p54, %p53;
	@%p55 bra 	$L__BB4_41;
	st.global.f32 	[%rd1+262144], %f323;
$L__BB4_41:
	setp.gt.u32 	%p56, %r21, 2527;
	setp.gt.s32 	%p57, %r22, 2031;
	or.pred  	%p58, %p56, %p57;
	@%p58 bra 	$L__BB4_43;
	st.global.f32 	[%rd1+262208], %f322;
$L__BB4_43:
	setp.gt.u32 	%p59, %r21, 2527;
	setp.gt.s32 	%p60, %r22, 2015;
	or.pred  	%p61, %p59, %p60;
	@%p61 bra 	$L__BB4_45;
	st.global.f32 	[%rd1+262272], %f321;
$L__BB4_45:
	setp.gt.u32 	%p62, %r21, 2527;
	setp.gt.s32 	%p63, %r22, 1999;
	or.pred  	%p64, %p62, %p63;
	@%p64 bra 	$L__BB4_47;
	st.global.f32 	[%rd1+262336], %f320;
$L__BB4_47:
	setp.gt.u32 	%p65, %r21, 2527;
	setp.gt.s32 	%p66, %r22, 1983;
	or.pred  	%p67, %p65, %p66;
	@%p67 bra 	$L__BB4_49;
	st.global.f32 	[%rd1+262400], %f319;
$L__BB4_49:
	setp.gt.u32 	%p68, %r21, 2527;
	setp.gt.s32 	%p69, %r22, 1967;
	or.pred  	%p70, %p68, %p69;
	@%p70 bra 	$L__BB4_51;
	st.global.f32 	[%rd1+262464], %f318;
$L__BB4_51:
	setp.gt.u32 	%p71, %r21, 2527;
	setp.gt.s32 	%p72, %r22, 1951;
	or.pred  	%p73, %p71, %p72;
	@%p73 bra 	$L__BB4_53;
	st.global.f32 	[%rd1+262528], %f317;
$L__BB4_53:
	setp.gt.u32 	%p74, %r21, 2527;
	setp.gt.s32 	%p75, %r22, 1935;
	or.pred  	%p76, %p74, %p75;
	@%p76 bra 	$L__BB4_55;
	st.global.f32 	[%rd1+262592], %f316;
$L__BB4_55:
	setp.gt.s32 	%p77, %r22, 2047;
	setp.gt.u32 	%p78, %r21, 2511;
	or.pred  	%p79, %p78, %p77;
	@%p79 bra 	$L__BB4_57;
	st.global.f32 	[%rd1+393216], %f315;
$L__BB4_57:
	setp.gt.u32 	%p80, %r21, 2511;
	setp.gt.s32 	%p81, %r22, 2031;
	or.pred  	%p82, %p80, %p81;
	@%p82 bra 	$L__BB4_59;
	st.global.f32 	[%rd1+393280], %f314;
$L__BB4_59:
	setp.gt.u32 	%p83, %r21, 2511;
	setp.gt.s32 	%p84, %r22, 2015;
	or.pred  	%p85, %p83, %p84;
	@%p85 bra 	$L__BB4_61;
	st.global.f32 	[%rd1+393344], %f313;
$L__BB4_61:
	setp.gt.u32 	%p86, %r21, 2511;
	setp.gt.s32 	%p87, %r22, 1999;
	or.pred  	%p88, %p86, %p87;
	@%p88 bra 	$L__BB4_63;
	st.global.f32 	[%rd1+393408], %f312;
$L__BB4_63:
	setp.gt.u32 	%p89, %r21, 2511;
	setp.gt.s32 	%p90, %r22, 1983;
	or.pred  	%p91, %p89, %p90;
	@%p91 bra 	$L__BB4_65;
	st.global.f32 	[%rd1+393472], %f311;
$L__BB4_65:
	setp.gt.u32 	%p92, %r21, 2511;
	setp.gt.s32 	%p93, %r22, 1967;
	or.pred  	%p94, %p92, %p93;
	@%p94 bra 	$L__BB4_67;
	st.global.f32 	[%rd1+393536], %f310;
$L__BB4_67:
	setp.gt.u32 	%p95, %r21, 2511;
	setp.gt.s32 	%p96, %r22, 1951;
	or.pred  	%p97, %p95, %p96;
	@%p97 bra 	$L__BB4_69;
	st.global.f32 	[%rd1+393600], %f309;
$L__BB4_69:
	setp.gt.u32 	%p98, %r21, 2511;
	setp.gt.s32 	%p99, %r22, 1935;
	or.pred  	%p100, %p98, %p99;
	@%p100 bra 	$L__BB4_71;
	st.global.f32 	[%rd1+393664], %f308;
$L__BB4_71:
	setp.gt.s32 	%p101, %r22, 2047;
	setp.gt.u32 	%p102, %r21, 2495;
	or.pred  	%p103, %p102, %p101;
	@%p103 bra 	$L__BB4_73;
	st.global.f32 	[%rd1+524288], %f307;
$L__BB4_73:
	setp.gt.u32 	%p104, %r21, 2495;
	setp.gt.s32 	%p105, %r22, 2031;
	or.pred  	%p106, %p104, %p105;
	@%p106 bra 	$L__BB4_75;
	st.global.f32 	[%rd1+524352], %f306;
$L__BB4_75:
	setp.gt.u32 	%p107, %r21, 2495;
	setp.gt.s32 	%p108, %r22, 2015;
	or.pred  	%p109, %p107, %p108;
	@%p109 bra 	$L__BB4_77;
	st.global.f32 	[%rd1+524416], %f305;
$L__BB4_77:
	setp.gt.u32 	%p110, %r21, 2495;
	setp.gt.s32 	%p111, %r22, 1999;
	or.pred  	%p112, %p110, %p111;
	@%p112 bra 	$L__BB4_79;
	st.global.f32 	[%rd1+524480], %f304;
$L__BB4_79:
	setp.gt.u32 	%p113, %r21, 2495;
	setp.gt.s32 	%p114, %r22, 1983;
	or.pred  	%p115, %p113, %p114;
	@%p115 bra 	$L__BB4_81;
	st.global.f32 	[%rd1+524544], %f303;
$L__BB4_81:
	setp.gt.u32 	%p116, %r21, 2495;
	setp.gt.s32 	%p117, %r22, 1967;
	or.pred  	%p118, %p116, %p117;
	@%p118 bra 	$L__BB4_83;
	st.global.f32 	[%rd1+524608], %f302;
$L__BB4_83:
	setp.gt.u32 	%p119, %r21, 2495;
	setp.gt.s32 	%p120, %r22, 1951;
	or.pred  	%p121, %p119, %p120;
	@%p121 bra 	$L__BB4_85;
	st.global.f32 	[%rd1+524672], %f301;
$L__BB4_85:
	setp.gt.u32 	%p122, %r21, 2495;
	setp.gt.s32 	%p123, %r22, 1935;
	or.pred  	%p124, %p122, %p123;
	@%p124 bra 	$L__BB4_87;
	st.global.f32 	[%rd1+524736], %f300;
$L__BB4_87:
	setp.gt.s32 	%p125, %r22, 2047;
	setp.gt.u32 	%p126, %r21, 2479;
	or.pred  	%p127, %p126, %p125;
	@%p127 bra 	$L__BB4_89;
	st.global.f32 	[%rd1+655360], %f299;
$L__BB4_89:
	setp.gt.u32 	%p128, %r21, 2479;
	setp.gt.s32 	%p129, %r22, 2031;
	or.pred  	%p130, %p128, %p129;
	@%p130 bra 	$L__BB4_91;
	st.global.f32 	[%rd1+655424], %f298;
$L__BB4_91:
	setp.gt.u32 	%p131, %r21, 2479;
	setp.gt.s32 	%p132, %r22, 2015;
	or.pred  	%p133, %p131, %p132;
	@%p133 bra 	$L__BB4_93;
	st.global.f32 	[%rd1+655488], %f297;
$L__BB4_93:
	setp.gt.u32 	%p134, %r21, 2479;
	setp.gt.s32 	%p135, %r22, 1999;
	or.pred  	%p136, %p134, %p135;
	@%p136 bra 	$L__BB4_95;
	st.global.f32 	[%rd1+655552], %f296;
$L__BB4_95:
	setp.gt.u32 	%p137, %r21, 2479;
	setp.gt.s32 	%p138, %r22, 1983;
	or.pred  	%p139, %p137, %p138;
	@%p139 bra 	$L__BB4_97;
	st.global.f32 	[%rd1+655616], %f295;
$L__BB4_97:
	setp.gt.u32 	%p140, %r21, 2479;
	setp.gt.s32 	%p141, %r22, 1967;
	or.pred  	%p142, %p140, %p141;
	@%p142 bra 	$L__BB4_99;
	st.global.f32 	[%rd1+655680], %f294;
$L__BB4_99:
	setp.gt.u32 	%p143, %r21, 2479;
	setp.gt.s32 	%p144, %r22, 1951;
	or.pred  	%p145, %p143, %p144;
	@%p145 bra 	$L__BB4_101;
	st.global.f32 	[%rd1+655744], %f293;
$L__BB4_101:
	setp.gt.u32 	%p146, %r21, 2479;
	setp.gt.s32 	%p147, %r22, 1935;
	or.pred  	%p148, %p146, %p147;
	@%p148 bra 	$L__BB4_103;
	st.global.f32 	[%rd1+655808], %f292;
$L__BB4_103:
	setp.gt.s32 	%p149, %r22, 2047;
	setp.gt.u32 	%p150, %r21, 2463;
	or.pred  	%p151, %p150, %p149;
	@%p151 bra 	$L__BB4_105;
	st.global.f32 	[%rd1+786432], %f291;
$L__BB4_105:
	setp.gt.u32 	%p152, %r21, 2463;
	setp.gt.s32 	%p153, %r22, 2031;
	or.pred  	%p154, %p152, %p153;
	@%p154 bra 	$L__BB4_107;
	st.global.f32 	[%rd1+786496], %f290;
$L__BB4_107:
	setp.gt.u32 	%p155, %r21, 2463;
	setp.gt.s32 	%p156, %r22, 2015;
	or.pred  	%p157, %p155, %p156;
	@%p157 bra 	$L__BB4_109;
	st.global.f32 	[%rd1+786560], %f289;
$L__BB4_109:
	setp.gt.u32 	%p158, %r21, 2463;
	setp.gt.s32 	%p159, %r22, 1999;
	or.pred  	%p160, %p158, %p159;
	@%p160 bra 	$L__BB4_111;
	st.global.f32 	[%rd1+786624], %f288;
$L__BB4_111:
	setp.gt.u32 	%p161, %r21, 2463;
	setp.gt.s32 	%p162, %r22, 1983;
	or.pred  	%p163, %p161, %p162;
	@%p163 bra 	$L__BB4_113;
	st.global.f32 	[%rd1+786688], %f287;
$L__BB4_113:
	setp.gt.u32 	%p164, %r21, 2463;
	setp.gt.s32 	%p165, %r22, 1967;
	or.pred  	%p166, %p164, %p165;
	@%p166 bra 	$L__BB4_115;
	st.global.f32 	[%rd1+786752], %f286;
$L__BB4_115:
	setp.gt.u32 	%p167, %r21, 2463;
	setp.gt.s32 	%p168, %r22, 1951;
	or.pred  	%p169, %p167, %p168;
	@%p169 bra 	$L__BB4_117;
	st.global.f32 	[%rd1+786816], %f285;
$L__BB4_117:
	setp.gt.u32 	%p170, %r21, 2463;
	setp.gt.s32 	%p171, %r22, 1935;
	or.pred  	%p172, %p170, %p171;
	@%p172 bra 	$L__BB4_119;
	st.global.f32 	[%rd1+786880], %f284;
$L__BB4_119:
	setp.gt.s32 	%p173, %r22, 2047;
	setp.gt.u32 	%p174, %r21, 2447;
	or.pred  	%p175, %p174, %p173;
	@%p175 bra 	$L__BB4_121;
	st.global.f32 	[%rd1+917504], %f283;
$L__BB4_121:
	setp.gt.u32 	%p176, %r21, 2447;
	setp.gt.s32 	%p177, %r22, 2031;
	or.pred  	%p178, %p176, %p177;
	@%p178 bra 	$L__BB4_123;
	st.global.f32 	[%rd1+917568], %f282;
$L__BB4_123:
	setp.gt.u32 	%p179, %r21, 2447;
	setp.gt.s32 	%p180, %r22, 2015;
	or.pred  	%p181, %p179, %p180;
	@%p181 bra 	$L__BB4_125;
	st.global.f32 	[%rd1+917632], %f281;
$L__BB4_125:
	setp.gt.u32 	%p182, %r21, 2447;
	setp.gt.s32 	%p183, %r22, 1999;
	or.pred  	%p184, %p182, %p183;
	@%p184 bra 	$L__BB4_127;
	st.global.f32 	[%rd1+917696], %f280;
$L__BB4_127:
	setp.gt.u32 	%p185, %r21, 2447;
	setp.gt.s32 	%p186, %r22, 1983;
	or.pred  	%p187, %p185, %p186;
	@%p187 bra 	$L__BB4_129;
	st.global.f32 	[%rd1+917760], %f279;
$L__BB4_129:
	setp.gt.u32 	%p188, %r21, 2447;
	setp.gt.s32 	%p189, %r22, 1967;
	or.pred  	%p190, %p188, %p189;
	@%p190 bra 	$L__BB4_131;
	st.global.f32 	[%rd1+917824], %f278;
$L__BB4_131:
	setp.gt.u32 	%p191, %r21, 2447;
	setp.gt.s32 	%p192, %r22, 1951;
	or.pred  	%p193, %p191, %p192;
	@%p193 bra 	$L__BB4_133;
	st.global.f32 	[%rd1+917888], %f277;
$L__BB4_133:
	setp.gt.u32 	%p194, %r21, 2447;
	setp.gt.s32 	%p195, %r22, 1935;
	or.pred  	%p196, %p194, %p195;
	@%p196 bra 	$L__BB4_135;
	st.global.f32 	[%rd1+917952], %f276;
$L__BB4_135:
	ret;

}
	// .globl	_Z8matmul_5PfS_S_
.visible .entry _Z8matmul_5PfS_S_(
	.param .u64 .ptr .align 1 _Z8matmul_5PfS_S__param_0,
	.param .u64 .ptr .align 1 _Z8matmul_5PfS_S__param_1,
	.param .u64 .ptr .align 1 _Z8matmul_5PfS_S__param_2
)
{
	.reg .pred 	%p<196>;
	.reg .b16 	%rs<5>;
	.reg .b32 	%r<68>;
	.reg .b32 	%f<772>;
	.reg .b64 	%rd<16>;
	// demoted variable
	.shared .align 4 .b8 _ZZ8matmul_5PfS_S_E2sa[4096];
	// demoted variable
	.shared .align 4 .b8 _ZZ8matmul_5PfS_S_E2sb[4096];
	mov.b32 	%r62, 0;
	mov.f32 	%f708, 0f00000000;
	mov.u32 	%r21, %tid.y;
	shl.b32 	%r22, %r21, 4;
	mov.u32 	%r23, %tid.x;
	add.s32 	%r2, %r22, %r23;
	shl.b32 	%r25, %r21, 6;
	shl.b32 	%r27, %r23, 2;
	add.s32 	%r28, %r25, %r27;
	mov.u32 	%r29, _ZZ8matmul_5PfS_S_E2sa;
	add.s32 	%r3, %r29, %r28;
	mov.u32 	%r30, _ZZ8matmul_5PfS_S_E2sb;
	add.s32 	%r4, %r30, %r28;
	cvt.u16.u32 	%rs1, %r21;
	shl.b16 	%rs2, %rs1, 4;
	cvt.u16.u32 	%rs3, %r23;
	add.s16 	%rs4, %rs2, %rs3;
	mov.f32 	%f709, %f708;
	mov.f32 	%f710, %f708;
	mov.f32 	%f711, %f708;
	mov.f32 	%f712, %f708;
	mov.f32 	%f713, %f708;
	mov.f32 	%f714, %f708;
	mov.f32 	%f715, %f708;
	mov.f32 	%f716, %f708;
	mov.f32 	%f717, %f708;
	mov.f32 	%f718, %f708;
	mov.f32 	%f719, %f708;
	mov.f32 	%f720, %f708;
	mov.f32 	%f721, %f708;
	mov.f32 	%f722, %f708;
	mov.f32 	%f723, %f708;
	mov.f32 	%f724, %f708;
	mov.f32 	%f725, %f708;
	mov.f32 	%f726, %f708;
	mov.f32 	%f727, %f708;
	mov.f32 	%f728, %f708;
	mov.f32 	%f729, %f708;
	mov.f32 	%f730, %f708;
	mov.f32 	%f731, %f708;
	mov.f32 	%f732, %f708;
	mov.f32 	%f733, %f708;
	mov.f32 	%f734, %f708;
	mov.f32 	%f735, %f708;
	mov.f32 	%f736, %f708;
	mov.f32 	%f737, %f708;
	mov.f32 	%f738, %f708;
	mov.f32 	%f739, %f708;
	mov.f32 	%f740, %f708;
	mov.f32 	%f741, %f708;
	mov.f32 	%f742, %f708;
	mov.f32 	%f743, %f708;
	mov.f32 	%f744, %f708;
	mov.f32 	%f745, %f708;
	mov.f32 	%f746, %f708;
	mov.f32 	%f747, %f708;
	mov.f32 	%f748, %f708;
	mov.f32 	%f749, %f708;
	mov.f32 	%f750, %f708;
	mov.f32 	%f751, %f708;
	mov.f32 	%f752, %f708;
	mov.f32 	%f753, %f708;
	mov.f32 	%f754, %f708;
	mov.f32 	%f755, %f708;
	mov.f32 	%f756, %f708;
	mov.f32 	%f757, %f708;
	mov.f32 	%f758, %f708;
	mov.f32 	%f759, %f708;
	mov.f32 	%f760, %f708;
	mov.f32 	%f761, %f708;
	mov.f32 	%f762, %f708;
	mov.f32 	%f763, %f708;
	mov.f32 	%f764, %f708;
	mov.f32 	%f765, %f708;
	mov.f32 	%f766, %f708;
	mov.f32 	%f767, %f708;
	mov.f32 	%f768, %f708;
	mov.f32 	%f769, %f708;
	mov.f32 	%f770, %f708;
	mov.f32 	%f771, %f708;
$L__BB5_1:
	setp.gt.u32 	%p1, %r2, 1023;
	@%p1 bra 	$L__BB5_4;
	shr.u32 	%r31, %r2, 7;
	add.s32 	%r32, %r31, %r62;
	shl.b32 	%r33, %r32, 11;
	mov.u32 	%r34, %ctaid.x;
	shl.b32 	%r35, %r34, 7;
	cvt.u32.u16 	%r36, %rs4;
	and.b32  	%r37, %r36, 127;
	or.b32  	%r38, %r35, %r37;
	add.s32 	%r65, %r38, %r33;
	mov.u32 	%r39, %ctaid.y;
	shl.b32 	%r40, %r39, 18;
	shl.b32 	%r41, %r2, 8;
	and.b32  	%r42, %r41, 8386560;
	add.s32 	%r43, %r40, %r42;
	and.b32  	%r44, %r23, 7;
	or.b32  	%r45, %r43, %r44;
	add.s32 	%r63, %r45, %r62;
	mov.u32 	%r64, %r3;
	mov.u32 	%r66, %r4;
	mov.u32 	%r67, %r2;
$L__BB5_3:
	ld.param.u64 	%rd14, [_Z8matmul_5PfS_S__param_1];
	ld.param.u64 	%rd13, [_Z8matmul_5PfS_S__param_0];
	cvta.to.global.u64 	%rd5, %rd13;
	mul.wide.u32 	%rd6, %r63, 4;
	add.s64 	%rd7, %rd5, %rd6;
	ld.global.f32 	%f130, [%rd7];
	st.shared.f32 	[%r64], %f130;
	cvta.to.global.u64 	%rd8, %rd14;
	mul.wide.s32 	%rd9, %r65, 4;
	add.s64 	%rd10, %rd8, %rd9;
	ld.global.f32 	%f131, [%rd10];
	st.shared.f32 	[%r66], %f131;
	add.s32 	%r12, %r67, 256;
	add.s32 	%r66, %r66, 1024;
	add.s32 	%r65, %r65, 4096;
	add.s32 	%r64, %r64, 1024;
	add.s32 	%r63, %r63, 65536;
	setp.lt.u32 	%p2, %r67, 768;
	mov.u32 	%r67, %r12;
	@%p2 bra 	$L__BB5_3;
$L__BB5_4:
	bar.sync 	0;
	mov.u32 	%r46, %tid.y;
	shl.b32 	%r47, %r46, 5;
	mov.u32 	%r48, _ZZ8matmul_5PfS_S_E2sa;
	add.s32 	%r49, %r48, %r47;
	ld.shared.f32 	%f132, [%r49];
	mov.u32 	%r50, %tid.x;
	shl.b32 	%r51, %r50, 2;
	mov.u32 	%r52, _ZZ8matmul_5PfS_S_E2sb;
	add.s32 	%r53, %r52, %r51;
	ld.shared.f32 	%f133, [%r53];
	ld.shared.f32 	%f134, [%r49+4];
	ld.shared.f32 	%f135, [%r53+512];
	ld.shared.f32 	%f136, [%r49+8];
	ld.shared.f32 	%f137, [%r53+1024];
	ld.shared.f32 	%f138, [%r49+12];
	ld.shared.f32 	%f139, [%r53+1536];
	ld.shared.f32 	%f140, [%r49+16];
	ld.shared.f32 	%f141, [%r53+2048];
	ld.shared.f32 	%f142, [%r49+20];
	ld.shared.f32 	%f143, [%r53+2560];
	ld.shared.f32 	%f144, [%r49+24];
	ld.shared.f32 	%f145, [%r53+3072];
	ld.shared.f32 	%f146, [%r49+28];
	ld.shared.f32 	%f147, [%r53+3584];
	ld.shared.f32 	%f148, [%r49+512];
	ld.shared.f32 	%f149, [%r53+64];
	ld.shared.f32 	%f150, [%r49+516];
	ld.shared.f32 	%f151, [%r53+576];
	ld.shared.f32 	%f152, [%r49+520];
	ld.shared.f32 	%f153, [%r53+1088];
	ld.shared.f32 	%f154, [%r49+524];
	ld.shared.f32 	%f155, [%r53+1600];
	ld.shared.f32 	%f156, [%r49+528];
	ld.shared.f32 	%f157, [%r53+2112];
	ld.shared.f32 	%f158, [%r49+532];
	ld.shared.f32 	%f159, [%r53+2624];
	ld.shared.f32 	%f160, [%r49+536];
	ld.shared.f32 	%f161, [%r53+3136];
	ld.shared.f32 	%f162, [%r49+540];
	ld.shared.f32 	%f163, [%r53+3648];
	ld.shared.f32 	%f164, [%r49+1024];
	ld.shared.f32 	%f165, [%r53+128];
	ld.shared.f32 	%f166, [%r49+1028];
	ld.shared.f32 	%f167, [%r53+640];
	ld.shared.f32 	%f168, [%r49+1032];
	ld.shared.f32 	%f169, [%r53+1152];
	ld.shared.f32 	%f170, [%r49+1036];
	ld.shared.f32 	%f171, [%r53+1664];
	ld.shared.f32 	%f172, [%r49+1040];
	ld.shared.f32 	%f173, [%r53+2176];
	ld.shared.f32 	%f174, [%r49+1044];
	ld.shared.f32 	%f175, [%r53+2688];
	ld.shared.f32 	%f176, [%r49+1048];
	ld.shared.f32 	%f177, [%r53+3200];
	ld.shared.f32 	%f178, [%r49+1052];
	ld.shared.f32 	%f179, [%r53+3712];
	ld.shared.f32 	%f180, [%r49+1536];
	ld.shared.f32 	%f181, [%r53+192];
	ld.shared.f32 	%f182, [%r49+1540];
	ld.shared.f32 	%f183, [%r53+704];
	ld.shared.f32 	%f184, [%r49+1544];
	ld.shared.f32 	%f185, [%r53+1216];
	ld.shared.f32 	%f186, [%r49+1548];
	ld.shared.f32 	%f187, [%r53+1728];
	ld.shared.f32 	%f188, [%r49+1552];
	ld.shared.f32 	%f189, [%r53+2240];
	ld.shared.f32 	%f190, [%r49+1556];
	ld.shared.f32 	%f191, [%r53+2752];
	ld.shared.f32 	%f192, [%r49+1560];
	ld.shared.f32 	%f193, [%r53+3264];
	ld.shared.f32 	%f194, [%r49+1564];
	ld.shared.f32 	%f195, [%r53+3776];
	ld.shared.f32 	%f196, [%r49+2048];
	ld.shared.f32 	%f197, [%r53+256];
	ld.shared.f32 	%f198, [%r49+2052];
	ld.shared.f32 	%f199, [%r53+768];
	ld.shared.f32 	%f200, [%r49+2056];
	ld.shared.f32 	%f201, [%r53+1280];
	ld.shared.f32 	%f202, [%r49+2060];
	ld.shared.f32 	%f203, [%r53+1792];
	ld.shared.f32 	%f204, [%r49+2064];
	ld.shared.f32 	%f205, [%r53+2304];
	ld.shared.f32 	%f206, [%r49+2068];
	ld.shared.f32 	%f207, [%r53+2816];
	ld.shared.f32 	%f208, [%r49+2072];
	ld.shared.f32 	%f209, [%r53+3328];
	ld.shared.f32 	%f210, [%r49+2076];
	ld.shared.f32 	%f211, [%r53+3840];
	ld.shared.f32 	%f212, [%r49+2560];
	ld.shared.f32 	%f213, [%r53+320];
	ld.shared.f32 	%f214, [%r49+2564];
	ld.shared.f32 	%f215, [%r53+832];
	ld.shared.f32 	%f216, [%r49+2568];
	ld.shared.f32 	%f217, [%r53+1344];
	ld.shared.f32 	%f218, [%r49+2572];
	ld.shared.f32 	%f219, [%r53+1856];
	ld.shared.f32 	%f220, [%r49+2576];
	ld.shared.f32 	%f221, [%r53+2368];
	ld.shared.f32 	%f222, [%r49+2580];
	ld.shared.f32 	%f223, [%r53+2880];
	ld.shared.f32 	%f224, [%r49+2584];
	ld.shared.f32 	%f225, [%r53+3392];
	ld.shared.f32 	%f226, [%r49+2588];
	ld.shared.f32 	%f227, [%r53+3904];
	ld.shared.f32 	%f228, [%r49+3072];
	ld.shared.f32 	%f229, [%r53+384];
	ld.shared.f32 	%f230, [%r49+3076];
	ld.shared.f32 	%f231, [%r53+896];
	ld.shared.f32 	%f232, [%r49+3080];
	ld.shared.f32 	%f233, [%r53+1408];
	ld.shared.f32 	%f234, [%r49+3084];
	ld.shared.f32 	%f235, [%r53+1920];
	ld.shared.f32 	%f236, [%r49+3088];
	ld.shared.f32 	%f237, [%r53+2432];
	ld.shared.f32 	%f238, [%r49+3092];
	ld.shared.f32 	%f239, [%r53+2944];
	ld.shared.f32 	%f240, [%r49+3096];
	ld.shared.f32 	%f241, [%r53+3456];
	ld.shared.f32 	%f242, [%r49+3100];
	ld.shared.f32 	%f243, [%r53+3968];
	ld.shared.f32 	%f244, [%r49+3584];
	ld.shared.f32 	%f245, [%r53+448];
	ld.shared.f32 	%f246, [%r49+3588];
	ld.shared.f32 	%f247, [%r53+960];
	ld.shared.f32 	%f248, [%r49+3592];
	ld.shared.f32 	%f249, [%r53+1472];
	ld.shared.f32 	%f250, [%r49+3596];
	ld.shared.f32 	%f251, [%r53+1984];
	ld.shared.f32 	%f252, [%r49+3600];
	ld.shared.f32 	%f253, [%r53+2496];
	ld.shared.f32 	%f254, [%r49+3604];
	ld.shared.f32 	%f255, [%r53+3008];
	ld.shared.f32 	%f256, [%r49+3608];
	ld.shared.f32 	%f257, [%r53+3520];
	ld.shared.f32 	%f258, [%r49+3612];
	ld.shared.f32 	%f259, [%r53+4032];
	fma.rn.f32 	%f260, %f132, %f133, %f771;
	fma.rn.f32 	%f261, %f134, %f135, %f260;
	fma.rn.f32 	%f262, %f136, %f137, %f261;
	fma.rn.f32 	%f263, %f138, %f139, %f262;
	fma.rn.f32 	%f264, %f140, %f141, %f263;
	fma.rn.f32 	%f265, %f142, %f143, %f264;
	fma.rn.f32 	%f266, %f144, %f145, %f265;
	fma.rn.f32 	%f771, %f146, %f147, %f266;
	fma.rn.f32 	%f267, %f132, %f149, %f770;
	fma.rn.f32 	%f268, %f134, %f151, %f267;
	fma.rn.f32 	%f269, %f136, %f153, %f268;
	fma.rn.f32 	%f270, %f138, %f155, %f269;
	fma.rn.f32 	%f271, %f140, %f157, %f270;
	fma.rn.f32 	%f272, %f142, %f159, %f271;
	fma.rn.f32 	%f273, %f144, %f161, %f272;
	fma.rn.f32 	%f770, %f146, %f163, %f273;
	fma.rn.f32 	%f274, %f132, %f165, %f769;
	fma.rn.f32 	%f275, %f134, %f167, %f274;
	fma.rn.f32 	%f276, %f136, %f169, %f275;
	fma.rn.f32 	%f277, %f138, %f171, %f276;
	fma.rn.f32 	%f278, %f140, %f173, %f277;
	fma.rn.f32 	%f279, %f142, %f175, %f278;
	fma.rn.f32 	%f280, %f144, %f177, %f279;
	fma.rn.f32 	%f769, %f146, %f179, %f280;
	fma.rn.f32 	%f281, %f132, %f181, %f768;
	fma.rn.f32 	%f282, %f134, %f183, %f281;
	fma.rn.f32 	%f283, %f136, %f185, %f282;
	fma.rn.f32 	%f284, %f138, %f187, %f283;
	fma.rn.f32 	%f285, %f140, %f189, %f284;
	fma.rn.f32 	%f286, %f142, %f191, %f285;
	fma.rn.f32 	%f287, %f144, %f193, %f286;
	fma.rn.f32 	%f768, %f146, %f195, %f287;
	fma.rn.f32 	%f288, %f132, %f197, %f767;
	fma.rn.f32 	%f289, %f134, %f199, %f288;
	fma.rn.f32 	%f290, %f136, %f201, %f289;
	fma.rn.f32 	%f291, %f138, %f203, %f290;
	fma.rn.f32 	%f292, %f140, %f205, %f291;
	fma.rn.f32 	%f293, %f142, %f207, %f292;
	fma.rn.f32 	%f294, %f144, %f209, %f293;
	fma.rn.f32 	%f767, %f146, %f211, %f294;
	fma.rn.f32 	%f295, %f132, %f213, %f766;
	fma.rn.f32 	%f296, %f134, %f215, %f295;
	fma.rn.f32 	%f297, %f136, %f217, %f296;
	fma.rn.f32 	%f298, %f138, %f219, %f297;
	fma.rn.f32 	%f299, %f140, %f221, %f298;
	fma.rn.f32 	%f300, %f142, %f223, %f299;
	fma.rn.f32 	%f301, %f144, %f225, %f300;
	fma.rn.f32 	%f766, %f146, %f227, %f301;
	fma.rn.f32 	%f302, %f132, %f229, %f765;
	fma.rn.f32 	%f303, %f134, %f231, %f302;
	fma.rn.f32 	%f304, %f136, %f233, %f303;
	fma.rn.f32 	%f305, %f138, %f235, %f304;
	fma.rn.f32 	%f306, %f140, %f237, %f305;
	fma.rn.f32 	%f307, %f142, %f239, %f306;
	fma.rn.f32 	%f308, %f144, %f241, %f307;
	fma.rn.f32 	%f765, %f146, %f243, %f308;
	fma.rn.f32 	%f309, %f132, %f245, %f764;
	fma.rn.f32 	%f310, %f134, %f247, %f309;
	fma.rn.f32 	%f311, %f136, %f249, %f310;
	fma.rn.f32 	%f312, %f138, %f251, %f311;
	fma.rn.f32 	%f313, %f140, %f253, %f312;
	fma.rn.f32 	%f314, %f142, %f255, %f313;
	fma.rn.f32 	%f315, %f144, %f257, %f314;
	fma.rn.f32 	%f764, %f146, %f259, %f315;
	fma.rn.f32 	%f316, %f148, %f133, %f763;
	fma.rn.f32 	%f317, %f150, %f135, %f316;
	fma.rn.f32 	%f318, %f152, %f137, %f317;
	fma.rn.f32 	%f319, %f154, %f139, %f318;
	fma.rn.f32 	%f320, %f156, %f141, %f319;
	fma.rn.f32 	%f321, %f158, %f143, %f320;
	fma.rn.f32 	%f322, %f160, %f145, %f321;
	fma.rn.f32 	%f763, %f162, %f147, %f322;
	fma.rn.f32 	%f323, %f148, %f149, %f762;
	fma.rn.f32 	%f324, %f150, %f151, %f323;
	fma.rn.f32 	%f325, %f152, %f153, %f324;
	fma.rn.f32 	%f326, %f154, %f155, %f325;
	fma.rn.f32 	%f327, %f156, %f157, %f326;
	fma.rn.f32 	%f328, %f158, %f159, %f327;
	fma.rn.f32 	%f329, %f160, %f161, %f328;
	fma.rn.f32 	%f762, %f162, %f163, %f329;
	fma.rn.f32 	%f330, %f148, %f165, %f761;
	fma.rn.f32 	%f331, %f150, %f167, %f330;
	fma.rn.f32 	%f332, %f152, %f169, %f331;
	fma.rn.f32 	%f333, %f154, %f171, %f332;
	fma.rn.f32 	%f334, %f156, %f173, %f333;
	fma.rn.f32 	%f335, %f158, %f175, %f334;
	fma.rn.f32 	%f336, %f160, %f177, %f335;
	fma.rn.f32 	%f761, %f162, %f179, %f336;
	fma.rn.f32 	%f337, %f148, %f181, %f760;
	fma.rn.f32 	%f338, %f150, %f183, %f337;
	fma.rn.f32 	%f339, %f152, %f185, %f338;
	fma.rn.f32 	%f340, %f154, %f187, %f339;
	fma.rn.f32 	%f341, %f156, %f189, %f340;
	fma.rn.f32 	%f342, %f158, %f191, %f341;
	fma.rn.f32 	%f343, %f160, %f193, %f342;
	fma.rn.f32 	%f760, %f162, %f195, %f343;
	fma.rn.f32 	%f344, %f148, %f197, %f759;
	fma.rn.f32 	%f345, %f150, %f199, %f344;
	fma.rn.f32 	%f346, %f152, %f201, %f345;
	fma.rn.f32 	%f347, %f154, %f203, %f346;
	fma.rn.f32 	%f348, %f156, %f205, %f347;
	fma.rn.f32 	%f349, %f158, %f207, %f348;
	fma.rn.f32 	%f350, %f160, %f209, %f349;
	fma.rn.f32 	%f759, %f162, %f211, %f350;
	fma.rn.f32 	%f351, %f148, %f213, %f758;
	fma.rn.f32 	%f352, %f150, %f215, %f351;
	fma.rn.f32 	%f353, %f152, %f217, %f352;
	fma.rn.f32 	%f354, %f154, %f219, %f353;
	fma.rn.f32 	%f355, %f156, %f221, %f354;
	fma.rn.f32 	%f356, %f158, %f223, %f355;
	fma.rn.f32 	%f357, %f160, %f225, %f356;
	fma.rn.f32 	%f758, %f162, %f227, %f357;
	fma.rn.f32 	%f358, %f148, %f229, %f757;
	fma.rn.f32 	%f359, %f150, %f231, %f358;
	fma.rn.f32 	%f360, %f152, %f233, %f359;
	fma.rn.f32 	%f361, %f154, %f235, %f360;
	fma.rn.f32 	%f362, %f156, %f237, %f361;
	fma.rn.f32 	%f363, %f158, %f239, %f362;
	fma.rn.f32 	%f364, %f160, %f241, %f363;
	fma.rn.f32 	%f757, %f162, %f243, %f364;
	fma.rn.f32 	%f365, %f148, %f245, %f756;
	fma.rn.f32 	%f366, %f150, %f247, %f365;
	fma.rn.f32 	%f367, %f152, %f249, %f366;
	fma.rn.f32 	%f368, %f154, %f251, %f367;
	fma.rn.f32 	%f369, %f156, %f253, %f368;
	fma.rn.f32 	%f370, %f158, %f255, %f369;
	fma.rn.f32 	%f371, %f160, %f257, %f370;
	fma.rn.f32 	%f756, %f162, %f259, %f371;
	fma.rn.f32 	%f372, %f164, %f133, %f755;
	fma.rn.f32 	%f373, %f166, %f135, %f372;
	fma.rn.f32 	%f374, %f168, %f137, %f373;
	fma.rn.f32 	%f375, %f170, %f139, %f374;
	fma.rn.f32 	%f376, %f172, %f141, %f375;
	fma.rn.f32 	%f377, %f174, %f143, %f376;
	fma.rn.f32 	%f378, %f176, %f145, %f377;
	fma.rn.f32 	%f755, %f178, %f147, %f378;
	fma.rn.f32 	%f379, %f164, %f149, %f754;
	fma.rn.f32 	%f380, %f166, %f151, %f379;
	fma.rn.f32 	%f381, %f168, %f153, %f380;
	fma.rn.f32 	%f382, %f170, %f155, %f381;
	fma.rn.f32 	%f383, %f172, %f157, %f382;
	fma.rn.f32 	%f384, %f174, %f159, %f383;
	fma.rn.f32 	%f385, %f176, %f161, %f384;
	fma.rn.f32 	%f754, %f178, %f163, %f385;
	fma.rn.f32 	%f386, %f164, %f165, %f753;
	fma.rn.f32 	%f387, %f166, %f167, %f386;
	fma.rn.f32 	%f388, %f168, %f169, %f387;
	fma.rn.f32 	%f389, %f170, %f171, %f388;
	fma.rn.f32 	%f390, %f172, %f173, %f389;
	fma.rn.f32 	%f391, %f174, %f175, %f390;
	fma.rn.f32 	%f392, %f176, %f177, %f391;
	fma.rn.f32 	%f753, %f178, %f179, %f392;
	fma.rn.f32 	%f393, %f164, %f181, %f752;
	fma.rn.f32 	%f394, %f166, %f183, %f393;
	fma.rn.f32 	%f395, %f168, %f185, %f394;
	fma.rn.f32 	%f396, %f170, %f187, %f395;
	fma.rn.f32 	%f397, %f172, %f189, %f396;
	fma.rn.f32 	%f398, %f174, %f191, %f397;
	fma.rn.f32 	%f399, %f176, %f193, %f398;
	fma.rn.f32 	%f752, %f178, %f195, %f399;
	fma.rn.f32 	%f400, %f164, %f197, %f751;
	fma.rn.f32 	%f401, %f166, %f199, %f400;
	fma.rn.f32 	%f402, %f168, %f201, %f401;
	fma.rn.f32 	%f403, %f170, %f203, %f402;
	fma.rn.f32 	%f404, %f172, %f205, %f403;
	fma.rn.f32 	%f405, %f174, %f207, %f404;
	fma.rn.f32 	%f406, %f176, %f209, %f405;
	fma.rn.f32 	%f751, %f178, %f211, %f406;
	fma.rn.f32 	%f407, %f164, %f213, %f750;
	fma.rn.f32 	%f408, %f166, %f215, %f407;
	fma.rn.f32 	%f409, %f168, %f217, %f408;
	fma.rn.f32 	%f410, %f170, %f219, %f409;
	fma.rn.f32 	%f411, %f172, %f221, %f410;
	fma.rn.f32 	%f412, %f174, %f223, %f411;
	fma.rn.f32 	%f413, %f176, %f225, %f412;
	fma.rn.f32 	%f750, %f178, %f227, %f413;
	fma.rn.f32 	%f414, %f164, %f229, %f749;
	fma.rn.f32 	%f415, %f166, %f231, %f414;
	fma.rn.f32 	%f416, %f168, %f233, %f415;
	fma.rn.f32 	%f417, %f170, %f235, %f416;
	fma.rn.f32 	%f418, %f172, %f237, %f417;
	fma.rn.f32 	%f419, %f174, %f239, %f418;
	fma.rn.f32 	%f420, %f176, %f241, %f419;
	fma.rn.f32 	%f749, %f178, %f243, %f420;
	fma.rn.f32 	%f421, %f164, %f245, %f748;
	fma.rn.f32 	%f422, %f166, %f247, %f421;
	fma.rn.f32 	%f423, %f168, %f249, %f422;
	fma.rn.f32 	%f424, %f170, %f251, %f423;
	fma.rn.f32 	%f425, %f172, %f253, %f424;
	fma.rn.f32 	%f426, %f174, %f255, %f425;
	fma.rn.f32 	%f427, %f176, %f257, %f426;
	fma.rn.f32 	%f748, %f178, %f259, %f427;
	fma.rn.f32 	%f428, %f180, %f133, %f747;
	fma.rn.f32 	%f429, %f182, %f135, %f428;
	fma.rn.f32 	%f430, %f184, %f137, %f429;
	fma.rn.f32 	%f431, %f186, %f139, %f430;
	fma.rn.f32 	%f432, %f188, %f141, %f431;
	fma.rn.f32 	%f433, %f190, %f143, %f432;
	fma.rn.f32 	%f434, %f192, %f145, %f433;
	fma.rn.f32 	%f747, %f194, %f147, %f434;
	fma.rn.f32 	%f435, %f180, %f149, %f746;
	fma.rn.f32 	%f436, %f182, %f151, %f435;
	fma.rn.f32 	%f437, %f184, %f153, %f436;
	fma.rn.f32 	%f438, %f186, %f155, %f437;
	fma.rn.f32 	%f439, %f188, %f157, %f438;
	fma.rn.f32 	%f440, %f190, %f159, %f439;
	fma.rn.f32 	%f441, %f192, %f161, %f440;
	fma.rn.f32 	%f746, %f194, %f163, %f441;
	fma.rn.f32 	%f442, %f180, %f165, %f745;
	fma.rn.f32 	%f443, %f182, %f167, %f442;
	fma.rn.f32 	%f444, %f184, %f169, %f443;
	fma.rn.f32 	%f445, %f186, %f171, %f444;
	fma.rn.f32 	%f446, %f188, %f173, %f445;
	fma.rn.f32 	%f447, %f190, %f175, %f446;
	fma.rn.f32 	%f448, %f192, %f177, %f447;
	fma.rn.f32 	%f745, %f194, %f179, %f448;
	fma.rn.f32 	%f449, %f180, %f181, %f744;
	fma.rn.f32 	%f450, %f182, %f183, %f449;
	fma.rn.f32 	%f451, %f184, %f185, %f450;
	fma.rn.f32 	%f452, %f186, %f187, %f451;
	fma.rn.f32 	%f453, %f188, %f189, %f452;
	fma.rn.f32 	%f454, %f190, %f191, %f453;
	fma.rn.f32 	%f455, %f192, %f193, %f454;
	fma.rn.f32 	%f744, %f194, %f195, %f455;
	fma.rn.f32 	%f456, %f180, %f197, %f743;
	fma.rn.f32 	%f457, %f182, %f199, %f456;
	fma.rn.f32 	%f458, %f184, %f201, %f457;
	fma.rn.f32 	%f459, %f186, %f203, %f458;
	fma.rn.f32 	%f460, %f188, %f205, %f459;
	fma.rn.f32 	%f461, %f190, %f207, %f460;
	fma.rn.f32 	%f462, %f192, %f209, %f461;
	fma.rn.f32 	%f743, %f194, %f211, %f462;
	fma.rn.f32 	%f463, %f180, %f213, %f742;
	fma.rn.f32 	%f464, %f182, %f215, %f463;
	fma.rn.f32 	%f465, %f184, %f217, %f464;
	fma.rn.f32 	%f466, %f186, %f219, %f465;
	fma.rn.f32 	%f467, %f188, %f221, %f466;
	fma.rn.f32 	%f468, %f190, %f223, %f467;
	fma.rn.f32 	%f469, %f192, %f225, %f468;
	fma.rn.f32 	%f742, %f194, %f227, %f469;
	fma.rn.f32 	%f470, %f180, %f229, %f741;
	fma.rn.f32 	%f471, %f182, %f231, %f470;
	fma.rn.f32 	%f472, %f184, %f233, %f471;
	fma.rn.f32 	%f473, %f186, %f235, %f472;
	fma.rn.f32 	%f474, %f188, %f237, %f473;
	fma.rn.f32 	%f475, %f190, %f239, %f474;
	fma.rn.f32 	%f476, %f192, %f241, %f475;
	fma.rn.f32 	%f741, %f194, %f243, %f476;
	fma.rn.f32 	%f477, %f180, %f245, %f740;
	fma.rn.f32 	%f478, %f182, %f247, %f477;
	fma.rn.f32 	%f479, %f184, %f249, %f478;
	fma.rn.f32 	%f480, %f186, %f251, %f479;
	fma.rn.f32 	%f481, %f188, %f253, %f480;
	fma.rn.f32 	%f482, %f190, %f255, %f481;
	fma.rn.f32 	%f483, %f192, %f257, %f482;
	fma.rn.f32 	%f740, %f194, %f259, %f483;
	fma.rn.f32 	%f484, %f196, %f133, %f739;
	fma.rn.f32 	%f485, %f198, %f135, %f484;
	fma.rn.f32 	%f486, %f200, %f137, %f485;
	fma.rn.f32 	%f487, %f202, %f139, %f486;
	fma.rn.f32 	%f488, %f204, %f141, %f487;
	fma.rn.f32 	%f489, %f206, %f143, %f488;
	fma.rn.f32 	%f490, %f208, %f145, %f489;
	fma.rn.f32 	%f739, %f210, %f147, %f490;
	fma.rn.f32 	%f491, %f196, %f149, %f738;
	fma.rn.f32 	%f492, %f198, %f151, %f491;
	fma.rn.f32 	%f493, %f200, %f153, %f492;
	fma.rn.f32 	%f494, %f202, %f155, %f493;
	fma.rn.f32 	%f495, %f204, %f157, %f494;
	fma.rn.f32 	%f496, %f206, %f159, %f495;
	fma.rn.f32 	%f497, %f208, %f161, %f496;
	fma.rn.f32 	%f738, %f210, %f163, %f497;
	fma.rn.f32 	%f498, %f196, %f165, %f737;
	fma.rn.f32 	%f499, %f198, %f167, %f498;
	fma.rn.f32 	%f500, %f200, %f169, %f499;
	fma.rn.f32 	%f501, %f202, %f171, %f500;
	fma.rn.f32 	%f502, %f204, %f173, %f501;
	fma.rn.f32 	%f503, %f206, %f175, %f502;
	fma.rn.f32 	%f504, %f208, %f177, %f503;
	fma.rn.f32 	%f737, %f210, %f179, %f504;
	fma.rn.f32 	%f505, %f196, %f181, %f736;
	fma.rn.f32 	%f506, %f198, %f183, %f505;
	fma.rn.f32 	%f507, %f200, %f185, %f506;
	fma.rn.f32 	%f508, %f202, %f187, %f507;
	fma.rn.f32 	%f509, %f204, %f189, %f508;
	fma.rn.f32 	%f510, %f206, %f191, %f509;
	fma.rn.f32 	%f511, %f208, %f193, %f510;
	fma.rn.f32 	%f736, %f210, %f195, %f511;
	fma.rn.f32 	%f512, %f196, %f197, %f735;
	fma.rn.f32 	%f513, %f198, %f199, %f512;
	fma.rn.f32 	%f514, %f200, %f201, %f513;
	fma.rn.f32 	%f515, %f202, %f203, %f514;
	fma.rn.f32 	%f516, %f204, %f205, %f515;
	fma.rn.f32 	%f517, %f206, %f207, %f516;
	fma.rn.f32 	%f518, %f208, %f209, %f517;
	fma.rn.f32 	%f735, %f210, %f211, %f518;
	fma.rn.f32 	%f519, %f196, %f213, %f734;
	fma.rn.f32 	%f520, %f198, %f215, %f519;
	fma.rn.f32 	%f521, %f200, %f217, %f520;
	fma.rn.f32 	%f522, %f202, %f219, %f521;
	fma.rn.f32 	%f523, %f204, %f221, %f522;
	fma.rn.f32 	%f524, %f206, %f223, %f523;
	fma.rn.f32 	%f525, %f208, %f225, %f524;
	fma.rn.f32 	%f734, %f210, %f227, %f525;
	fma.rn.f32 	%f526, %f196, %f229, %f733;
	fma.rn.f32 	%f527, %f198, %f231, %f526;
	fma.rn.f32 	%f528, %f200, %f233, %f527;
	fma.rn.f32 	%f529, %f202, %f235, %f528;
	fma.rn.f32 	%f530, %f204, %f237, %f529;
	fma.rn.f32 	%f531, %f206, %f239, %f530;
	fma.rn.f32 	%f532, %f208, %f241, %f531;
	fma.rn.f32 	%f733, %f210, %f243, %f532;
	fma.rn.f32 	%f533, %f196, %f245, %f732;
	fma.rn.f32 	%f534, %f198, %f247, %f533;
	fma.rn.f32 	%f535, %f200, %f249, %f534;
	fma.rn.f32 	%f536, %f202, %f251, %f535;
	fma.rn.f32 	%f537, %f204, %f253, %f536;
	fma.rn.f32 	%f538, %f206, %f255, %f537;
	fma.rn.f32 	%f539, %f208, %f257, %f538;
	fma.rn.f32 	%f732, %f210, %f259, %f539;
	fma.rn.f32 	%f540, %f212, %f133, %f731;
	fma.rn.f32 	%f541, %f214, %f135, %f540;
	fma.rn.f32 	%f542, %f216, %f137, %f541;
	fma.rn.f32 	%f543, %f218, %f139, %f542;
	fma.rn.f32 	%f544, %f220, %f141, %f543;
	fma.rn.f32 	%f545, %f222, %f143, %f544;
	fma.rn.f32 	%f546, %f224, %f145, %f545;
	fma.rn.f32 	%f731, %f226, %f147, %f546;
	fma.rn.f32 	%f547, %f212, %f149, %f730;
	fma.rn.f32 	%f548, %f214, %f151, %f547;
	fma.rn.f32 	%f549, %f216, %f153, %f548;
	fma.rn.f32 	%f550, %f218, %f155, %f549;
	fma.rn.f32 	%f551, %f220, %f157, %f550;
	fma.rn.f32 	%f552, %f222, %f159, %f551;
	fma.rn.f32 	%f553, %f224, %f161, %f552;
	fma.rn.f32 	%f730, %f226, %f163, %f553;
	fma.rn.f32 	%f554, %f212, %f165, %f729;
	fma.rn.f32 	%f555, %f214, %f167, %f554;
	fma.rn.f32 	%f556, %f216, %f169, %f555;
	fma.rn.f32 	%f557, %f218, %f171, %f556;
	fma.rn.f32 	%f558, %f220, %f173, %f557;
	fma.rn.f32 	%f559, %f222, %f175, %f558;
	fma.rn.f32 	%f560, %f224, %f177, %f559;
	fma.rn.f32 	%f729, %f226, %f179, %f560;
	fma.rn.f32 	%f561, %f212, %f181, %f728;
	fma.rn.f32 	%f562, %f214, %f183, %f561;
	fma.rn.f32 	%f563, %f216, %f185, %f562;
	fma.rn.f32 	%f564, %f218, %f187, %f563;
	fma.rn.f32 	%f565, %f220, %f189, %f564;
	fma.rn.f32 	%f566, %f222, %f191, %f565;
	fma.rn.f32 	%f567, %f224, %f193, %f566;
	fma.rn.f32 	%f728, %f226, %f195, %f567;
	fma.rn.f32 	%f568, %f212, %f197, %f727;
	fma.rn.f32 	%f569, %f214, %f199, %f568;
	fma.rn.f32 	%f570, %f216, %f201, %f569;
	fma.rn.f32 	%f571, %f218, %f203, %f570;
	fma.rn.f32 	%f572, %f220, %f205, %f571;
	fma.rn.f32 	%f573, %f222, %f207, %f572;
	fma.rn.f32 	%f574, %f224, %f209, %f573;
	fma.rn.f32 	%f727, %f226, %f211, %f574;
	fma.rn.f32 	%f575, %f212, %f213, %f726;
	fma.rn.f32 	%f576, %f214, %f215, %f575;
	fma.rn.f32 	%f577, %f216, %f217, %f576;
	fma.rn.f32 	%f578, %f218, %f219, %f577;
	fma.rn.f32 	%f579, %f220, %f221, %f578;
	fma.rn.f32 	%f580, %f222, %f223, %f579;
	fma.rn.f32 	%f581, %f224, %f225, %f580;
	fma.rn.f32 	%f726, %f226, %f227, %f581;
	fma.rn.f32 	%f582, %f212, %f229, %f725;
	fma.rn.f32 	%f583, %f214, %f231, %f582;
	fma.rn.f32 	%f584, %f216, %f233, %f583;
	fma.rn.f32 	%f585, %f218, %f235, %f584;
	fma.rn.f32 	%f586, %f220, %f237, %f585;
	fma.rn.f32 	%f587, %f222, %f239, %f586;
	fma.rn.f32 	%f588, %f224, %f241, %f587;
	fma.rn.f32 	%f725, %f226, %f243, %f588;
	fma.rn.f32 	%f589, %f212, %f245, %f724;
	fma.rn.f32 	%f590, %f214, %f247, %f589;
	fma.rn.f32 	%f591, %f216, %f249, %f590;
	fma.rn.f32 	%f592, %f218, %f251, %f591;
	fma.rn.f32 	%f593, %f220, %f253, %f592;
	fma.rn.f32 	%f594, %f222, %f255, %f593;
	fma.rn.f32 	%f595, %f224, %f257, %f594;
	fma.rn.f32 	%f724, %f226, %f259, %f595;
	fma.rn.f32 	%f596, %f228, %f133, %f723;
	fma.rn.f32 	%f597, %f230, %f135, %f596;
	fma.rn.f32 	%f598, %f232, %f137, %f597;
	fma.rn.f32 	%f599, %f234, %f139, %f598;
	fma.rn.f32 	%f600, %f236, %f141, %f599;
	fma.rn.f32 	%f601, %f238, %f143, %f600;
	fma.rn.f32 	%f602, %f240, %f145, %f601;
	fma.rn.f32 	%f723, %f242, %f147, %f602;
	fma.rn.f32 	%f603, %f228, %f149, %f722;
	fma.rn.f32 	%f604, %f230, %f151, %f603;
	fma.rn.f32 	%f605, %f232, %f153, %f604;
	fma.rn.f32 	%f606, %f234, %f155, %f605;
	fma.rn.f32 	%f607, %f236, %f157, %f606;
	fma.rn.f32 	%f608, %f238, %f159, %f607;
	fma.rn.f32 	%f609, %f240, %f161, %f608;
	fma.rn.f32 	%f722, %f242, %f163, %f609;
	fma.rn.f32 	%f610, %f228, %f165, %f721;
	fma.rn.f32 	%f611, %f230, %f167, %f610;
	fma.rn.f32 	%f612, %f232, %f169, %f611;
	fma.rn.f32 	%f613, %f234, %f171, %f612;
	fma.rn.f32 	%f614, %f236, %f173, %f613;
	fma.rn.f32 	%f615, %f238, %f175, %f614;
	fma.rn.f32 	%f616, %f240, %f177, %f615;
	fma.rn.f32 	%f721, %f242, %f179, %f616;
	fma.rn.f32 	%f617, %f228, %f181, %f720;
	fma.rn.f32 	%f618, %f230, %f183, %f617;
	fma.rn.f32 	%f619, %f232, %f185, %f618;
	fma.rn.f32 	%f620, %f234, %f187, %f619;
	fma.rn.f32 	%f621, %f236, %f189, %f620;
	fma.rn.f32 	%f622, %f238, %f191, %f621;
	fma.rn.f32 	%f623, %f240, %f193, %f622;
	fma.rn.f32 	%f720, %f242, %f195, %f623;
	fma.rn.f32 	%f624, %f228, %f197, %f719;
	fma.rn.f32 	%f625, %f230, %f199, %f624;
	fma.rn.f32 	%f626, %f232, %f201, %f625;
	fma.rn.f32 	%f627, %f234, %f203, %f626;
	fma.rn.f32 	%f628, %f236, %f205, %f627;
	fma.rn.f32 	%f629, %f238, %f207, %f628;
	fma.rn.f32 	%f630, %f240, %f209, %f629;
	fma.rn.f32 	%f719, %f242, %f211, %f630;
	fma.rn.f32 	%f631, %f228, %f213, %f718;
	fma.rn.f32 	%f632, %f230, %f215, %f631;
	fma.rn.f32 	%f633, %f232, %f217, %f632;
	fma.rn.f32 	%f634, %f234, %f219, %f633;
	fma.rn.f32 	%f635, %f236, %f221, %f634;
	fma.rn.f32 	%f636, %f238, %f223, %f635;
	fma.rn.f32 	%f637, %f240, %f225, %f636;
	fma.rn.f32 	%f718, %f242, %f227, %f637;
	fma.rn.f32 	%f638, %f228, %f229, %f717;
	fma.rn.f32 	%f639, %f230, %f231, %f638;
	fma.rn.f32 	%f640, %f232, %f233, %f639;
	fma.rn.f32 	%f641, %f234, %f235, %f640;
	fma.rn.f32 	%f642, %f236, %f237, %f641;
	fma.rn.f32 	%f643, %f238, %f239, %f642;
	fma.rn.f32 	%f644, %f240, %f241, %f643;
	fma.rn.f32 	%f717, %f242, %f243, %f644;
	fma.rn.f32 	%f645, %f228, %f245, %f716;
	fma.rn.f32 	%f646, %f230, %f247, %f645;
	fma.rn.f32 	%f647, %f232, %f249, %f646;
	fma.rn.f32 	%f648, %f234, %f251, %f647;
	fma.rn.f32 	%f649, %f236, %f253, %f648;
	fma.rn.f32 	%f650, %f238, %f255, %f649;
	fma.rn.f32 	%f651, %f240, %f257, %f650;
	fma.rn.f32 	%f716, %f242, %f259, %f651;
	fma.rn.f32 	%f652, %f244, %f133, %f715;
	fma.rn.f32 	%f653, %f246, %f135, %f652;
	fma.rn.f32 	%f654, %f248, %f137, %f653;
	fma.rn.f32 	%f655, %f250, %f139, %f654;
	fma.rn.f32 	%f656, %f252, %f141, %f655;
	fma.rn.f32 	%f657, %f254, %f143, %f656;
	fma.rn.f32 	%f658, %f256, %f145, %f657;
	fma.rn.f32 	%f715, %f258, %f147, %f658;
	fma.rn.f32 	%f659, %f244, %f149, %f714;
	fma.rn.f32 	%f660, %f246, %f151, %f659;
	fma.rn.f32 	%f661, %f248, %f153, %f660;
	fma.rn.f32 	%f662, %f250, %f155, %f661;
	fma.rn.f32 	%f663, %f252, %f157, %f662;
	fma.rn.f32 	%f664, %f254, %f159, %f663;
	fma.rn.f32 	%f665, %f256, %f161, %f664;
	fma.rn.f32 	%f714, %f258, %f163, %f665;
	fma.rn.f32 	%f666, %f244, %f165, %f713;
	fma.rn.f32 	%f667, %f246, %f167, %f666;
	fma.rn.f32 	%f668, %f248, %f169, %f667;
	fma.rn.f32 	%f669, %f250, %f171, %f668;
	fma.rn.f32 	%f670, %f252, %f173, %f669;
	fma.rn.f32 	%f671, %f254, %f175, %f670;
	fma.rn.f32 	%f672, %f256, %f177, %f671;
	fma.rn.f32 	%f713, %f258, %f179, %f672;
	fma.rn.f32 	%f673, %f244, %f181, %f712;
	fma.rn.f32 	%f674, %f246, %f183, %f673;
	fma.rn.f32 	%f675, %f248, %f185, %f674;
	fma.rn.f32 	%f676, %f250, %f187, %f675;
	fma.rn.f32 	%f677, %f252, %f189, %f676;
	fma.rn.f32 	%f678, %f254, %f191, %f677;
	fma.rn.f32 	%f679, %f256, %f193, %f678;
	fma.rn.f32 	%f712, %f258, %f195, %f679;
	fma.rn.f32 	%f680, %f244, %f197, %f711;
	fma.rn.f32 	%f681, %f246, %f199, %f680;
	fma.rn.f32 	%f682, %f248, %f201, %f681;
	fma.rn.f32 	%f683, %f250, %f203, %f682;
	fma.rn.f32 	%f684, %f252, %f205, %f683;
	fma.rn.f32 	%f685, %f254, %f207, %f684;
	fma.rn.f32 	%f686, %f256, %f209, %f685;
	fma.rn.f32 	%f711, %f258, %f211, %f686;
	fma.rn.f32 	%f687, %f244, %f213, %f710;
	fma.rn.f32 	%f688, %f246, %f215, %f687;
	fma.rn.f32 	%f689, %f248, %f217, %f688;
	fma.rn.f32 	%f690, %f250, %f219, %f689;
	fma.rn.f32 	%f691, %f252, %f221, %f690;
	fma.rn.f32 	%f692, %f254, %f223, %f691;
	fma.rn.f32 	%f693, %f256, %f225, %f692;
	fma.rn.f32 	%f710, %f258, %f227, %f693;
	fma.rn.f32 	%f694, %f244, %f229, %f709;
	fma.rn.f32 	%f695, %f246, %f231, %f694;
	fma.rn.f32 	%f696, %f248, %f233, %f695;
	fma.rn.f32 	%f697, %f250, %f235, %f696;
	fma.rn.f32 	%f698, %f252, %f237, %f697;
	fma.rn.f32 	%f699, %f254, %f239, %f698;
	fma.rn.f32 	%f700, %f256, %f241, %f699;
	fma.rn.f32 	%f709, %f258, %f243, %f700;
	fma.rn.f32 	%f701, %f244, %f245, %f708;
	fma.rn.f32 	%f702, %f246, %f247, %f701;
	fma.rn.f32 	%f703, %f248, %f249, %f702;
	fma.rn.f32 	%f704, %f250, %f251, %f703;
	fma.rn.f32 	%f705, %f252, %f253, %f704;
	fma.rn.f32 	%f706, %f254, %f255, %f705;
	fma.rn.f32 	%f707, %f256, %f257, %f706;
	fma.rn.f32 	%f708, %f258, %f259, %f707;
	bar.sync 	0;
	add.s32 	%r17, %r62, 8;
	setp.lt.u32 	%p3, %r62, 2040;
	mov.u32 	%r62, %r17;
	@%p3 bra 	$L__BB5_1;
	ld.param.u64 	%rd15, [_Z8matmul_5PfS_S__param_2];
	mov.u32 	%r54, %ctaid.y;
	shl.b32 	%r55, %r54, 7;
	add.s32 	%r18, %r55, %r46;
	shl.b32 	%r57, %r18, 11;
	mov.u32 	%r58, %ctaid.x;
	shl.b32 	%r59, %r58, 7;
	add.s32 	%r19, %r59, %r50;
	add.s32 	%r61, %r57, %r19;
	setp.gt.u32 	%p4, %r18, 2559;
	setp.gt.s32 	%p5, %r19, 2047;
	cvta.to.global.u64 	%rd11, %rd15;
	mul.wide.s32 	%rd12, %r61, 4;
	add.s64 	%rd1, %rd11, %rd12;
	or.pred  	%p6, %p4, %p5;
	@%p6 bra 	$L__BB5_7;
	st.global.f32 	[%rd1], %f771;
$L__BB5_7:
	setp.gt.u32 	%p7, %r18, 2559;
	setp.gt.s32 	%p8, %r19, 2031;
	or.pred  	%p9, %p7, %p8;
	@%p9 bra 	$L__BB5_9;
	st.global.f32 	[%rd1+64], %f770;
$L__BB5_9:
	setp.gt.u32 	%p10, %r18, 2559;
	setp.gt.s32 	%p11, %r19, 2015;
	or.pred  	%p12, %p10, %p11;
	@%p12 bra 	$L__BB5_11;
	st.global.f32 	[%rd1+128], %f769;
$L__BB5_11:
	setp.gt.u32 	%p13, %r18, 2559;
	setp.gt.s32 	%p14, %r19, 1999;
	or.pred  	%p15, %p13, %p14;
	@%p15 bra 	$L__BB5_13;
	st.global.f32 	[%rd1+192], %f768;
$L__BB5_13:
	setp.gt.u32 	%p16, %r18, 2559;
	setp.gt.s32 	%p17, %r19, 1983;
	or.pred  	%p18, %p16, %p17;
	@%p18 bra 	$L__BB5_15;
	st.global.f32 	[%rd1+256], %f767;
$L__BB5_15:
	setp.gt.u32 	%p19, %r18, 2559;
	setp.gt.s32 	%p20, %r19, 1967;
	or.pred  	%p21, %p19, %p20;
	@%p21 bra 	$L__BB5_17;
	st.global.f32 	[%rd1+320], %f766;
$L__BB5_17:
	setp.gt.u32 	%p22, %r18, 2559;
	setp.gt.s32 	%p23, %r19, 1951;
	or.pred  	%p24, %p22, %p23;
	@%p24 bra 	$L__BB5_19;
	st.global.f32 	[%rd1+384], %f765;
$L__BB5_19:
	setp.gt.u32 	%p25, %r18, 2559;
	setp.gt.s32 	%p26, %r19, 1935;
	or.pred  	%p27, %p25, %p26;
	@%p27 bra 	$L__BB5_21;
	st.global.f32 	[%rd1+448], %f764;
$L__BB5_21:
	setp.gt.s32 	%p28, %r19, 2047;
	setp.gt.u32 	%p29, %r18, 2543;
	or.pred  	%p30, %p29, %p28;
	@%p30 bra 	$L__BB5_23;
	st.global.f32 	[%rd1+131072], %f763;
$L__BB5_23:
	setp.gt.u32 	%p31, %r18, 2543;
	setp.gt.s32 	%p32, %r19, 2031;
	or.pred  	%p33, %p31, %p32;
	@%p33 bra 	$L__BB5_25;
	st.global.f32 	[%rd1+131136], %f762;
$L__BB5_25:
	setp.gt.u32 	%p34, %r18, 2543;
	setp.gt.s32 	%p35, %r19, 2015;
	or.pred  	%p36, %p34, %p35;
	@%p36 bra 	$L__BB5_27;
	st.global.f32 	[%rd1+131200], %f761;
$L__BB5_27:
	setp.gt.u32 	%p37, %r18, 2543;
	setp.gt.s32 	%p38, %r19, 1999;
	or.pred  	%p39, %p37, %p38;
	@%p39 bra 	$L__BB5_29;
	st.global.f32 	[%rd1+131264], %f760;
$L__BB5_29:
	setp.gt.u32 	%p40, %r18, 2543;
	setp.gt.s32 	%p41, %r19, 1983;
	or.pred  	%p42, %p40, %p41;
	@%p42 bra 	$L__BB5_31;
	st.global.f32 	[%rd1+131328], %f759;
$L__BB5_31:
	setp.gt.u32 	%p43, %r18, 2543;
	setp.gt.s32 	%p44, %r19, 1967;
	or.pred  	%p45, %p43, %p44;
	@%p45 bra 	$L__BB5_33;
	st.global.f32 	[%rd1+131392], %f758;
$L__BB5_33:
	setp.gt.u32 	%p46, %r18, 2543;
	setp.gt.s32 	%p47, %r19, 1951;
	or.pred  	%p48, %p46, %p47;
	@%p48 bra 	$L__BB5_35;
	st.global.f32 	[%rd1+131456], %f757;
$L__BB5_35:
	setp.gt.u32 	%p49, %r18, 2543;
	setp.gt.s32 	%p50, %r19, 1935;
	or.pred  	%p51, %p49, %p50;
	@%p51 bra 	$L__BB5_37;
	st.global.f32 	[%rd1+131520], %f756;
$L__BB5_37:
	setp.gt.s32 	%p52, %r19, 2047;
	setp.gt.u32 	%p53, %r18, 2527;
	or.pred  	%p54, %p53, %p52;
	@%p54 bra 	$L__BB5_39;
	st.global.f32 	[%rd1+262144], %f755;
$L__BB5_39:
	setp.gt.u32 	%p55, %r18, 2527;
	setp.gt.s32 	%p56, %r19, 2031;
	or.pred  	%p57, %p55, %p56;
	@%p57 bra 	$L__BB5_41;
	st.global.f32 	[%rd1+262208], %f754;
$L__BB5_41:
	setp.gt.u32 	%p58, %r18, 2527;
	setp.gt.s32 	%p59, %r19, 2015;
	or.pred  	%p60, %p58, %p59;
	@%p60 bra 	$L__BB5_43;
	st.global.f32 	[%rd1+262272], %f753;
$L__BB5_43:
	setp.gt.u32 	%p61, %r18, 2527;
	setp.gt.s32 	%p62, %r19, 1999;
	or.pred  	%p63, %p61, %p62;
	@%p63 bra 	$L__BB5_45;
	st.global.f32 	[%rd1+262336], %f752;
$L__BB5_45:
	setp.gt.u32 	%p64, %r18, 2527;
	setp.gt.s32 	%p65, %r19, 1983;
	or.pred  	%p66, %p64, %p65;
	@%p66 bra 	$L__BB5_47;
	st.global.f32 	[%rd1+262400], %f751;
$L__BB5_47:
	setp.gt.u32 	%p67, %r18, 2527;
	setp.gt.s32 	%p68, %r19, 1967;
	or.pred  	%p69, %p67, %p68;
	@%p69 bra 	$L__BB5_49;
	st.global.f32 	[%rd1+262464], %f750;
$L__BB5_49:
	setp.gt.u32 	%p70, %r18, 2527;
	setp.gt.s32 	%p71, %r19, 1951;
	or.pred  	%p72, %p70, %p71;
	@%p72 bra 	$L__BB5_51;
	st.global.f32 	[%rd1+262528], %f749;
$L__BB5_51:
	setp.gt.u32 	%p73, %r18, 2527;
	setp.gt.s32 	%p74, %r19, 1935;
	or.pred  	%p75, %p73, %p74;
	@%p75 bra 	$L__BB5_53;
	st.global.f32 	[%rd1+262592], %f748;
$L__BB5_53:
	setp.gt.s32 	%p76, %r19, 2047;
	setp.gt.u32 	%p77, %r18, 2511;
	or.pred  	%p78, %p77, %p76;
	@%p78 bra 	$L__BB5_55;
	st.global.f32 	[%rd1+393216], %f747;
$L__BB5_55:
	setp.gt.u32 	%p79, %r18, 2511;
	setp.gt.s32 	%p80, %r19, 2031;
	or.pred  	%p81, %p79, %p80;
	@%p81 bra 	$L__BB5_57;
	st.global.f32 	[%rd1+393280], %f746;
$L__BB5_57:
	setp.gt.u32 	%p82, %r18, 2511;
	setp.gt.s32 	%p83, %r19, 2015;
	or.pred  	%p84, %p82, %p83;
	@%p84 bra 	$L__BB5_59;
	st.global.f32 	[%rd1+393344], %f745;
$L__BB5_59:
	setp.gt.u32 	%p85, %r18, 2511;
	setp.gt.s32 	%p86, %r19, 1999;
	or.pred  	%p87, %p85, %p86;
	@%p87 bra 	$L__BB5_61;
	st.global.f32 	[%rd1+393408], %f744;
$L__BB5_61:
	setp.gt.u32 	%p88, %r18, 2511;
	setp.gt.s32 	%p89, %r19, 1983;
	or.pred  	%p90, %p88, %p89;
	@%p90 bra 	$L__BB5_63;
	st.global.f32 	[%rd1+393472], %f743;
$L__BB5_63:
	setp.gt.u32 	%p91, %r18, 2511;
	setp.gt.s32 	%p92, %r19, 1967;
	or.pred  	%p93, %p91, %p92;
	@%p93 bra 	$L__BB5_65;
	st.global.f32 	[%rd1+393536], %f742;
$L__BB5_65:
	setp.gt.u32 	%p94, %r18, 2511;
	setp.gt.s32 	%p95, %r19, 1951;
	or.pred  	%p96, %p94, %p95;
	@%p96 bra 	$L__BB5_67;
	st.global.f32 	[%rd1+393600], %f741;
$L__BB5_67:
	setp.gt.u32 	%p97, %r18, 2511;
	setp.gt.s32 	%p98, %r19, 1935;
	or.pred  	%p99, %p97, %p98;
	@%p99 bra 	$L__BB5_69;
	st.global.f32 	[%rd1+393664], %f740;
$L__BB5_69:
	setp.gt.s32 	%p100, %r19, 2047;
	setp.gt.u32 	%p101, %r18, 2495;
	or.pred  	%p102, %p101, %p100;
	@%p102 bra 	$L__BB5_71;
	st.global.f32 	[%rd1+524288], %f739;
$L__BB5_71:
	setp.gt.u32 	%p103, %r18, 2495;
	setp.gt.s32 	%p104, %r19, 2031;
	or.pred  	%p105, %p103, %p104;
	@%p105 bra 	$L__BB5_73;
	st.global.f32 	[%rd1+524352], %f738;
$L__BB5_73:
	setp.gt.u32 	%p106, %r18, 2495;
	setp.gt.s32 	%p107, %r19, 2015;
	or.pred  	%p108, %p106, %p107;
	@%p108 bra 	$L__BB5_75;
	st.global.f32 	[%rd1+524416], %f737;
$L__BB5_75:
	setp.gt.u32 	%p109, %r18, 2495;
	setp.gt.s32 	%p110, %r19, 1999;
	or.pred  	%p111, %p109, %p110;
	@%p111 bra 	$L__BB5_77;
	st.global.f32 	[%rd1+524480], %f736;
$L__BB5_77:
	setp.gt.u32 	%p112, %r18, 2495;
	setp.gt.s32 	%p113, %r19, 1983;
	or.pred  	%p114, %p112, %p113;
	@%p114 bra 	$L__BB5_79;
	st.global.f32 	[%rd1+524544], %f735;
$L__BB5_79:
	setp.gt.u32 	%p115, %r18, 2495;
	setp.gt.s32 	%p116, %r19, 1967;
	or.pred  	%p117, %p115, %p116;
	@%p117 bra 	$L__BB5_81;
	st.global.f32 	[%rd1+524608], %f734;
$L__BB5_81:
	setp.gt.u32 	%p118, %r18, 2495;
	setp.gt.s32 	%p119, %r19, 1951;
	or.pred  	%p120, %p118, %p119;
	@%p120 bra 	$L__BB5_83;
	st.global.f32 	[%rd1+524672], %f733;
$L__BB5_83:
	setp.gt.u32 	%p121, %r18, 2495;
	setp.gt.s32 	%p122, %r19, 1935;
	or.pred  	%p123, %p121, %p122;
	@%p123 bra 	$L__BB5_85;
	st.global.f32 	[%rd1+524736], %f732;
$L__BB5_85:
	setp.gt.s32 	%p124, %r19, 2047;
	setp.gt.u32 	%p125, %r18, 2479;
	or.pred  	%p126, %p125, %p124;
	@%p126 bra 	$L__BB5_87;
	st.global.f32 	[%rd1+655360], %f731;
$L__BB5_87:
	setp.gt.u32 	%p127, %r18, 2479;
	setp.gt.s32 	%p128, %r19, 2031;
	or.pred  	%p129, %p127, %p128;
	@%p129 bra 	$L__BB5_89;
	st.global.f32 	[%rd1+655424], %f730;
$L__BB5_89:
	setp.gt.u32 	%p130, %r18, 2479;
	setp.gt.s32 	%p131, %r19, 2015;
	or.pred  	%p132, %p130, %p131;
	@%p132 bra 	$L__BB5_91;
	st.global.f32 	[%rd1+655488], %f729;
$L__BB5_91:
	setp.gt.u32 	%p133, %r18, 2479;
	setp.gt.s32 	%p134, %r19, 1999;
	or.pred  	%p135, %p133, %p134;
	@%p135 bra 	$L__BB5_93;
	st.global.f32 	[%rd1+655552], %f728;
$L__BB5_93:
	setp.gt.u32 	%p136, %r18, 2479;
	setp.gt.s32 	%p137, %r19, 1983;
	or.pred  	%p138, %p136, %p137;
	@%p138 bra 	$L__BB5_95;
	st.global.f32 	[%rd1+655616], %f727;
$L__BB5_95:
	setp.gt.u32 	%p139, %r18, 2479;
	setp.gt.s32 	%p140, %r19, 1967;
	or.pred  	%p141, %p139, %p140;
	@%p141 bra 	$L__BB5_97;
	st.global.f32 	[%rd1+655680], %f726;
$L__BB5_97:
	setp.gt.u32 	%p142, %r18, 2479;
	setp.gt.s32 	%p143, %r19, 1951;
	or.pred  	%p144, %p142, %p143;
	@%p144 bra 	$L__BB5_99;
	st.global.f32 	[%rd1+655744], %f725;
$L__BB5_99:
	setp.gt.u32 	%p145, %r18, 2479;
	setp.gt.s32 	%p146, %r19, 1935;
	or.pred  	%p147, %p145, %p146;
	@%p147 bra 	$L__BB5_101;
	st.global.f32 	[%rd1+655808], %f724;
$L__BB5_101:
	setp.gt.s32 	%p148, %r19, 2047;
	setp.gt.u32 	%p149, %r18, 2463;
	or.pred  	%p150, %p149, %p148;
	@%p150 bra 	$L__BB5_103;
	st.global.f32 	[%rd1+786432], %f723;
$L__BB5_103:
	setp.gt.u32 	%p151, %r18, 2463;
	setp.gt.s32 	%p152, %r19, 2031;
	or.pred  	%p153, %p151, %p152;
	@%p153 bra 	$L__BB5_105;
	st.global.f32 	[%rd1+786496], %f722;
$L__BB5_105:
	setp.gt.u32 	%p154, %r18, 2463;
	setp.gt.s32 	%p155, %r19, 2015;
	or.pred  	%p156, %p154, %p155;
	@%p156 bra 	$L__BB5_107;
	st.global.f32 	[%rd1+786560], %f721;
$L__BB5_107:
	setp.gt.u32 	%p157, %r18, 2463;
	setp.gt.s32 	%p158, %r19, 1999;
	or.pred  	%p159, %p157, %p158;
	@%p159 bra 	$L__BB5_109;
	st.global.f32 	[%rd1+786624], %f720;
$L__BB5_109:
	setp.gt.u32 	%p160, %r18, 2463;
	setp.gt.s32 	%p161, %r19, 1983;
	or.pred  	%p162, %p160, %p161;
	@%p162 bra 	$L__BB5_111;
	st.global.f32 	[%rd1+786688], %f719;
$L__BB5_111:
	setp.gt.u32 	%p163, %r18, 2463;
	setp.gt.s32 	%p164, %r19, 1967;
	or.pred  	%p165, %p163, %p164;
	@%p165 bra 	$L__BB5_113;
	st.global.f32 	[%rd1+786752], %f718;
$L__BB5_113:
	setp.gt.u32 	%p166, %r18, 2463;
	setp.gt.s32 	%p167, %r19, 1951;
	or.pred  	%p168, %p166, %p167;
	@%p168 bra 	$L__BB5_115;
	st.global.f32 	[%rd1+786816], %f717;
$L__BB5_115:
	setp.gt.u32 	%p169, %r18, 2463;
	setp.gt.s32 	%p170, %r19, 1935;
	or.pred  	%p171, %p169, %p170;
	@%p171 bra 	$L__BB5_117;
	st.global.f32 	[%rd1+786880], %f716;
$L__BB5_117:
	setp.gt.s32 	%p172, %r19, 2047;
	setp.gt.u32 	%p173, %r18, 2447;
	or.pred  	%p174, %p173, %p172;
	@%p174 bra 	$L__BB5_119;
	st.global.f32 	[%rd1+917504], %f715;
$L__BB5_119:
	setp.gt.u32 	%p175, %r18, 2447;
	setp.gt.s32 	%p176, %r19, 2031;
	or.pred  	%p177, %p175, %p176;
	@%p177 bra 	$L__BB5_121;
	st.global.f32 	[%rd1+917568], %f714;
$L__BB5_121:
	setp.gt.u32 	%p178, %r18, 2447;
	setp.gt.s32 	%p179, %r19, 2015;
	or.pred  	%p180, %p178, %p179;
	@%p180 bra 	$L__BB5_123;
	st.global.f32 	[%rd1+917632], %f713;
$L__BB5_123:
	setp.gt.u32 	%p181, %r18, 2447;
	setp.gt.s32 	%p182, %r19, 1999;
	or.pred  	%p183, %p181, %p182;
	@%p183 bra 	$L__BB5_125;
	st.global.f32 	[%rd1+917696], %f712;
$L__BB5_125:
	setp.gt.u32 	%p184, %r18, 2447;
	setp.gt.s32 	%p185, %r19, 1983;
	or.pred  	%p186, %p184, %p185;
	@%p186 bra 	$L__BB5_127;
	st.global.f32 	[%rd1+917760], %f711;
$L__BB5_127:
	setp.gt.u32 	%p187, %r18, 2447;
	setp.gt.s32 	%p188, %r19, 1967;
	or.pred  	%p189, %p187, %p188;
	@%p189 bra 	$L__BB5_129;
	st.global.f32 	[%rd1+917824], %f710;
$L__BB5_129:
	setp.gt.u32 	%p190, %r18, 2447;
	setp.gt.s32 	%p191, %r19, 1951;
	or.pred  	%p192, %p190, %p191;
	@%p192 bra 	$L__BB5_131;
	st.global.f32 	[%rd1+917888], %f709;
$L__BB5_131:
	setp.gt.u32 	%p193, %r18, 2447;
	setp.gt.s32 	%p194, %r19, 1935;
	or.pred  	%p195, %p193, %p194;
	@%p195 bra 	$L__BB5_133;
	st.global.f32 	[%rd1+917952], %f708;
$L__BB5_133:
	ret;

}


// ===== COMPILED SASS (sm_100) =====

	.target	sm_100

	.elftype	@"ET_EXEC"


//--------------------- .note.nv.tkinfo           --------------------------
	.section	.note.nv.tkinfo,"",@"SHT_NOTE"
	.sectionflags	@"SHF_NOTE_NV_TKINFO"
	.tkinfo
        /*0018*/ 	.word	0x00000002
        /*0030*/ 	.string	""
        /*0030*/ 	.string	"ptxas"
        /*0030*/ 	.string	"Cuda compilation tools, release 13.0, V13.0.88"
        /*0030*/ 	.string	"Build cuda_13.0.r13.0/compiler.36424714_0"
        /*0030*/ 	.string	"-arch sm_100 -m 64 "



//--------------------- .note.nv.cuinfo           --------------------------
	.section	.note.nv.cuinfo,"",@"SHT_NOTE"
	.sectionflags	@"SHF_NOTE_NV_CUINFO"
        /*0018*/ 	.short	0x0002
        /*001a*/ 	.short	0x0064
        /*001c*/ 	.short	0x0082
	.zero		2


//--------------------- .nv.info                  --------------------------
	.section	.nv.info,"",@"SHT_CUDA_INFO"
	.align	4


	//----- nvinfo : EIATTR_REGCOUNT
	.align		4
        /*0000*/ 	.byte	0x04, 0x2f
        /*0002*/ 	.short	(.L_1 - .L_0)
	.align		4
.L_0:
        /*0004*/ 	.word	index@(_Z8matmul_0PfS_S_)
        /*0008*/ 	.word	0x0000001f


	//----- nvinfo : EIATTR_FRAME_SIZE
	.align		4
.L_1:
        /*000c*/ 	.byte	0x04, 0x11
        /*000e*/ 	.short	(.L_3 - .L_2)
	.align		4
.L_2:
        /*0010*/ 	.word	index@(_Z8matmul_0PfS_S_)
        /*0014*/ 	.word	0x00000000


	//----- nvinfo : EIATTR_REGCOUNT
	.align		4
.L_3:
        /*0018*/ 	.byte	0x04, 0x2f
        /*001a*/ 	.short	(.L_5 - .L_4)
	.align		4
.L_4:
        /*001c*/ 	.word	index@(_Z8matmul_1PfS_S_)
        /*0020*/ 	.word	0x00000038


	//----- nvinfo : EIATTR_FRAME_SIZE
	.align		4
.L_5:
        /*0024*/ 	.byte	0x04, 0x11
        /*0026*/ 	.short	(.L_7 - .L_6)
	.align		4
.L_6:
        /*0028*/ 	.word	index@(_Z8matmul_1PfS_S_)
        /*002c*/ 	.word	0x00000000


	//----- nvinfo : EIATTR_REGCOUNT
	.align		4
.L_7:
        /*0030*/ 	.byte	0x04, 0x2f
        /*0032*/ 	.short	(.L_9 - .L_8)
	.align		4
.L_8:
        /*0034*/ 	.word	index@(_Z8matmul_2PfS_S_)
        /*0038*/ 	.word	0x00000038


	//----- nvinfo : EIATTR_FRAME_SIZE
	.align		4
.L_9:
        /*003c*/ 	.byte	0x04, 0x11
        /*003e*/ 	.short	(.L_11 - .L_10)
	.align		4
.L_10:
        /*0040*/ 	.word	index@(_Z8matmul_2PfS_S_)
        /*0044*/ 	.word	0x00000000


	//----- nvinfo : EIATTR_REGCOUNT
	.align		4
.L_11:
        /*0048*/ 	.byte	0x04, 0x2f
        /*004a*/ 	.short	(.L_13 - .L_12)
	.align		4
.L_12:
        /*004c*/ 	.word	index@(_Z8matmul_3PfS_S_)
        /*0050*/ 	.word	0x00000060


	//----- nvinfo : EIATTR_FRAME_SIZE
	.align		4
.L_13:
        /*0054*/ 	.byte	0x04, 0x11
        /*0056*/ 	.short	(.L_15 - .L_14)
	.align		4
.L_14:
        /*0058*/ 	.word	index@(_Z8matmul_3PfS_S_)
        /*005c*/ 	.word	0x00000000


	//----- nvinfo : EIATTR_REGCOUNT
	.align		4
.L_15:
        /*0060*/ 	.byte	0x04, 0x2f
        /*0062*/ 	.short	(.L_17 - .L_16)
	.align		4
.L_16:
        /*0064*/ 	.word	index@(_Z8matmul_4PfS_S_)
        /*0068*/ 	.word	0x00000060


	//----- nvinfo : EIATTR_FRAME_SIZE
	.align		4
.L_17:
        /*006c*/ 	.byte	0x04, 0x11
        /*006e*/ 	.short	(.L_19 - .L_18)
	.align		4
.L_18:
        /*0070*/ 	.word	index@(_Z8matmul_4PfS_S_)
        /*0074*/ 	.word	0x00000000


	//----- nvinfo : EIATTR_REGCOUNT
	.align		4
.L_19:
        /*0078*/ 	.byte	0x04, 0x2f
        /*007a*/ 	.short	(.L_21 - .L_20)
	.align		4
.L_20:
        /*007c*/ 	.word	index@(_Z8matmul_5PfS_S_)
        /*0080*/ 	.word	0x00000080


	//----- nvinfo : EIATTR_FRAME_SIZE
	.align		4
.L_21:
        /*0084*/ 	.byte	0x04, 0x11
        /*0086*/ 	.short	(.L_23 - .L_22)
	.align		4
.L_22:
        /*0088*/ 	.word	index@(_Z8matmul_5PfS_S_)
        /*008c*/ 	.word	0x00000000


	//----- nvinfo : EIATTR_MIN_STACK_SIZE
	.align		4
.L_23:
        /*0090*/ 	.byte	0x04, 0x12
        /*0092*/ 	.short	(.L_25 - .L_24)
	.align		4
.L_24:
        /*0094*/ 	.word	index@(_Z8matmul_5PfS_S_)
        /*0098*/ 	.word	0x00000000


	//----- nvinfo : EIATTR_MIN_STACK_SIZE
	.align		4
.L_25:
        /*009c*/ 	.byte	0x04, 0x12
        /*009e*/ 	.short	(.L_27 - .L_26)
	.align		4
.L_26:
        /*00a0*/ 	.word	index@(_Z8matmul_4PfS_S_)
        /*00a4*/ 	.word	0x00000000


	//----- nvinfo : EIATTR_MIN_STACK_SIZE
	.align		4
.L_27:
        /*00a8*/ 	.byte	0x04, 0x12
        /*00aa*/ 	.short	(.L_29 - .L_28)
	.align		4
.L_28:
        /*00ac*/ 	.word	index@(_Z8matmul_3PfS_S_)
        /*00b0*/ 	.word	0x00000000


	//----- nvinfo : EIATTR_MIN_STACK_SIZE
	.align		4
.L_29:
        /*00b4*/ 	.byte	0x04, 0x12
        /*00b6*/ 	.short	(.L_31 - .L_30)
	.align		4
.L_30:
        /*00b8*/ 	.word	index@(_Z8matmul_2PfS_S_)
        /*00bc*/ 	.word	0x00000000


	//----- nvinfo : EIATTR_MIN_STACK_SIZE
	.align		4
.L_31:
        /*00c0*/ 	.byte	0x04, 0x12
        /*00c2*/ 	.short	(.L_33 - .L_32)
	.align		4
.L_32:
        /*00c4*/ 	.word	index@(_Z8matmul_1PfS_S_)
        /*00c8*/ 	.word	0x00000000


	//----- nvinfo : EIATTR_MIN_STACK_SIZE
	.align		4
.L_33:
        /*00cc*/ 	.byte	0x04, 0x12
        /*00ce*/ 	.short	(.L_35 - .L_34)
	.align		4
.L_34:
        /*00d0*/ 	.word	index@(_Z8matmul_0PfS_S_)
        /*00d4*/ 	.word	0x00000000
.L_35:


//--------------------- .nv.compat                --------------------------
	.section	.nv.compat,"",@"SHT_CUDA_COMPAT_INFO"
	.align	4
        /*0000*/ 	.byte	0x02, 0x09, 0x00, 0x00, 0x02, 0x02, 0x01, 0x00, 0x02, 0x05, 0x05, 0x00, 0x03, 0x07, 0x01, 0x01
        /*0010*/ 	.byte	0x02, 0x03, 0x00, 0x00, 0x02, 0x06, 0x01, 0x00, 0x04, 0x0b, 0x08, 0x00, 0x09, 0x00, 0x00, 0x00
        /*0020*/ 	.byte	0x00, 0x00, 0x00, 0x00


//--------------------- .nv.info._Z8matmul_5PfS_S_ --------------------------
	.section	.nv.info._Z8matmul_5PfS_S_,"",@"SHT_CUDA_INFO"
	.sectionflags	@""
	.align	4


	//----- nvinfo : EIATTR_CUDA_API_VERSION
	.align		4
        /*0000*/ 	.byte	0x04, 0x37
        /*0002*/ 	.short	(.L_37 - .L_36)
.L_36:
        /*0004*/ 	.word	0x00000082


	//----- nvinfo : EIATTR_KPARAM_INFO
	.align		4
.L_37:
        /*0008*/ 	.byte	0x04, 0x17
        /*000a*/ 	.short	(.L_39 - .L_38)
.L_38:
        /*000c*/ 	.word	0x00000000
        /*0010*/ 	.short	0x0002
        /*0012*/ 	.short	0x0010
        /*0014*/ 	.byte	0x00, 0xf5, 0x21, 0x00


	//----- nvinfo : EIATTR_KPARAM_INFO
	.align		4
.L_39:
        /*0018*/ 	.byte	0x04, 0x17
        /*001a*/ 	.short	(.L_41 - .L_40)
.L_40:
        /*001c*/ 	.word	0x00000000
        /*0020*/ 	.short	0x0001
        /*0022*/ 	.short	0x0008
        /*0024*/ 	.byte	0x00, 0xf5, 0x21, 0x00


	//----- nvinfo : EIATTR_KPARAM_INFO
	.align		4
.L_41:
        /*0028*/ 	.byte	0x04, 0x17
        /*002a*/ 	.short	(.L_43 - .L_42)
.L_42:
        /*002c*/ 	.word	0x00000000
        /*0030*/ 	.short	0x0000
        /*0032*/ 	.short	0x0000
        /*0034*/ 	.byte	0x00, 0xf5, 0x21, 0x00


	//----- nvinfo : EIATTR_SPARSE_MMA_MASK
	.align		4
.L_43:
        /*0038*/ 	.byte	0x03, 0x50
        /*003a*/ 	.short	0x0000


	//----- nvinfo : EIATTR_MAXREG_COUNT
	.align		4
        /*003c*/ 	.byte	0x03, 0x1b
        /*003e*/ 	.short	0x00ff


	//----- nvinfo : EIATTR_NUM_BARRIERS
	.align		4
        /*0040*/ 	.byte	0x02, 0x4c
        /*0042*/ 	.byte	0x01
	.zero		1


	//----- nvinfo : EIATTR_MERCURY_ISA_VERSION
	.align		4
        /*0044*/ 	.byte	0x03, 0x5f
        /*0046*/ 	.short	0x0101


	//----- nvinfo : EIATTR_VRC_CTA_INIT_COUNT
	.align		4
        /*0048*/ 	.byte	0x02, 0x4a
	.zero		1
	.zero		1


	//----- nvinfo : EIATTR_EXIT_INSTR_OFFSETS
	.align		4
        /*004c*/ 	.byte	0x04, 0x1c
        /*004e*/ 	.short	(.L_45 - .L_44)


	//   ....[0]....
.L_44:
        /*0050*/ 	.word	0x00003590


	//   ....[1]....
        /*0054*/ 	.word	0x000035b0


	//----- nvinfo : EIATTR_CRS_STACK_SIZE
	.align		4
.L_45:
        /*0058*/ 	.byte	0x04, 0x1e
        /*005a*/ 	.short	(.L_47 - .L_46)
.L_46:
        /*005c*/ 	.word	0x00000000


	//----- nvinfo : EIATTR_CBANK_PARAM_SIZE
	.align		4
.L_47:
        /*0060*/ 	.byte	0x03, 0x19
        /*0062*/ 	.short	0x0018


	//----- nvinfo : EIATTR_PARAM_CBANK
	.align		4
        /*0064*/ 	.byte	0x04, 0x0a
        /*0066*/ 	.short	(.L_49 - .L_48)
	.align		4
.L_48:
        /*0068*/ 	.word	index@(.nv.constant0._Z8matmul_5PfS_S_)
        /*006c*/ 	.short	0x0380
        /*006e*/ 	.short	0x0018


	//----- nvinfo : EIATTR_SW_WAR
	.align		4
.L_49:
        /*0070*/ 	.byte	0x04, 0x36
        /*0072*/ 	.short	(.L_51 - .L_50)
.L_50:
        /*0074*/ 	.word	0x00000008
.L_51:


//--------------------- .nv.info._Z8matmul_4PfS_S_ --------------------------
	.section	.nv.info._Z8matmul_4PfS_S_,"",@"SHT_CUDA_INFO"
	.sectionflags	@""
	.align	4


	//----- nvinfo : EIATTR_CUDA_API_VERSION
	.align		4
        /*0000*/ 	.byte	0x04, 0x37
        /*0002*/ 	.short	(.L_53 - .L_52)
.L_52:
        /*0004*/ 	.word	0x00000082


	//----- nvinfo : EIATTR_KPARAM_INFO
	.align		4
.L_53:
        /*0008*/ 	.byte	0x04, 0x17
        /*000a*/ 	.short	(.L_55 - .L_54)
.L_54:
        /*000c*/ 	.word	0x00000000
        /*0010*/ 	.short	0x0002
        /*0012*/ 	.short	0x0010
        /*0014*/ 	.byte	0x00, 0xf5, 0x21, 0x00


	//----- nvinfo : EIATTR_KPARAM_INFO
	.align		4
.L_55:
        /*0018*/ 	.byte	0x04, 0x17
        /*001a*/ 	.short	(.L_57 - .L_56)
.L_56:
        /*001c*/ 	.word	0x00000000
        /*0020*/ 	.short	0x0001
        /*0022*/ 	.short	0x0008
        /*0024*/ 	.byte	0x00, 0xf5, 0x21, 0x00


	//----- nvinfo : EIATTR_KPARAM_INFO
	.align		4
.L_57:
        /*0028*/ 	.byte	0x04, 0x17
        /*002a*/ 	.short	(.L_59 - .L_58)
.L_58:
        /*002c*/ 	.word	0x00000000
        /*0030*/ 	.short	0x0000
        /*0032*/ 	.short	0x0000
        /*0034*/ 	.byte	0x00, 0xf5, 0x21, 0x00


	//----- nvinfo : EIATTR_SPARSE_MMA_MASK
	.align		4
.L_59:
        /*0038*/ 	.byte	0x03, 0x50
        /*003a*/ 	.short	0x0000


	//----- nvinfo : EIATTR_MAXREG_COUNT
	.align		4
        /*003c*/ 	.byte	0x03, 0x1b
        /*003e*/ 	.short	0x00ff


	//----- nvinfo : EIATTR_NUM_BARRIERS
	.align		4
        /*0040*/ 	.byte	0x02, 0x4c
        /*0042*/ 	.byte	0x01
	.zero		1


	//----- nvinfo : EIATTR_MERCURY_ISA_VERSION
	.align		4
        /*0044*/ 	.byte	0x03, 0x5f
        /*0046*/ 	.short	0x0101


	//----- nvinfo : EIATTR_VRC_CTA_INIT_COUNT
	.align		4
        /*0048*/ 	.byte	0x02, 0x4a
	.zero		1
	.zero		1


	//----- nvinfo : EIATTR_EXIT_INSTR_OFFSETS
	.align		4
        /*004c*/ 	.byte	0x04, 0x1c
        /*004e*/ 	.short	(.L_61 - .L_60)


	//   ....[0]....
.L_60:
        /*0050*/ 	.word	0x00001560


	//   ....[1]....
        /*0054*/ 	.word	0x00001580


	//----- nvinfo : EIATTR_CRS_STACK_SIZE
	.align		4
.L_61:
        /*0058*/ 	.byte	0x04, 0x1e
        /*005a*/ 	.short	(.L_63 - .L_62)
.L_62:
        /*005c*/ 	.word	0x00000000


	//----- nvinfo : EIATTR_CBANK_PARAM_SIZE
	.align		4
.L_63:
        /*0060*/ 	.byte	0x03, 0x19
        /*0062*/ 	.short	0x0018


	//----- nvinfo : EIATTR_PARAM_CBANK
	.align		4
        /*0064*/ 	.byte	0x04, 0x0a
        /*0066*/ 	.short	(.L_65 - .L_64)
	.align		4
.L_64:
        /*0068*/ 	.word	index@(.nv.constant0._Z8matmul_4PfS_S_)
        /*006c*/ 	.short	0x0380
        /*006e*/ 	.short	0x0018


	//----- nvinfo : EIATTR_SW_WAR
	.align		4
.L_65:
        /*0070*/ 	.byte	0x04, 0x36
        /*0072*/ 	.short	(.L_67 - .L_66)
.L_66:
        /*0074*/ 	.word	0x00000008
.L_67:


//--------------------- .nv.info._Z8matmul_3PfS_S_ --------------------------
	.section	.nv.info._Z8matmul_3PfS_S_,"",@"SHT_CUDA_INFO"
	.sectionflags	@""
	.align	4


	//----- nvinfo : EIATTR_CUDA_API_VERSION
	.align		4
        /*0000*/ 	.byte	0x04, 0x37
        /*0002*/ 	.short	(.L_69 - .L_68)
.L_68:
        /*0004*/ 	.word	0x00000082


	//----- nvinfo : EIATTR_KPARAM_INFO
	.align		4
.L_69:
        /*0008*/ 	.byte	0x04, 0x17
        /*000a*/ 	.short	(.L_71 - .L_70)
.L_70:
        /*000c*/ 	.word	0x00000000
        /*0010*/ 	.short	0x0002
        /*0012*/ 	.short	0x0010
        /*0014*/ 	.byte	0x00, 0xf5, 0x21, 0x00


	//----- nvinfo : EIATTR_KPARAM_INFO
	.align		4
.L_71:
        /*0018*/ 	.byte	0x04, 0x17
        /*001a*/ 	.short	(.L_73 - .L_72)
.L_72:
        /*001c*/ 	.word	0x00000000
        /*0020*/ 	.short	0x0001
        /*0022*/ 	.short	0x0008
        /*0024*/ 	.byte	0x00, 0xf5, 0x21, 0x00


	//----- nvinfo : EIATTR_KPARAM_INFO
	.align		4
.L_73:
        /*0028*/ 	.byte	0x04, 0x17
        /*002a*/ 	.short	(.L_75 - .L_74)
.L_74:
        /*002c*/ 	.word	0x00000000
        /*0030*/ 	.short	0x0000
        /*0032*/ 	.short	0x0000
        /*0034*/ 	.byte	0x00, 0xf5, 0x21, 0x00


	//----- nvinfo : EIATTR_SPARSE_MMA_MASK
	.align		4
.L_75:
        /*0038*/ 	.byte	0x03, 0x50
        /*003a*/ 	.short	0x0000


	//----- nvinfo : EIATTR_MAXREG_COUNT
	.align		4
        /*003c*/ 	.byte	0x03, 0x1b
        /*003e*/ 	.short	0x00ff


	//----- nvinfo : EIATTR_NUM_BARRIERS
	.align		4
        /*0040*/ 	.byte	0x02, 0x4c
        /*0042*/ 	.byte	0x01
	.zero		1


	//----- nvinfo : EIATTR_MERCURY_ISA_VERSION
	.align		4
        /*0044*/ 	.byte	0x03, 0x5f
        /*0046*/ 	.short	0x0101


	//----- nvinfo : EIATTR_VRC_CTA_INIT_COUNT
	.align		4
        /*0048*/ 	.byte	0x02, 0x4a
	.zero		1
	.zero		1


	//----- nvinfo : EIATTR_EXIT_INSTR_OFFSETS
	.align		4
        /*004c*/ 	.byte	0x04, 0x1c
        /*004e*/ 	.short	(.L_77 - .L_76)


	//   ....[0]....
.L_76:
        /*0050*/ 	.word	0x00001e70


	//   ....[1]....
        /*0054*/ 	.word	0x00001e90


	//----- nvinfo : EIATTR_CRS_STACK_SIZE
	.align		4
.L_77:
        /*0058*/ 	.byte	0x04, 0x1e
        /*005a*/ 	.short	(.L_79 - .L_78)
.L_78:
        /*005c*/ 	.word	0x00000000


	//----- nvinfo : EIATTR_CBANK_PARAM_SIZE
	.align		4
.L_79:
        /*0060*/ 	.byte	0x03, 0x19
        /*0062*/ 	.short	0x0018


	//----- nvinfo : EIATTR_PARAM_CBANK
	.align		4
        /*0064*/ 	.byte	0x04, 0x0a
        /*0066*/ 	.short	(.L_81 - .L_80)
	.align		4
.L_80:
        /*0068*/ 	.word	index@(.nv.constant0._Z8matmul_3PfS_S_)
        /*006c*/ 	.short	0x0380
        /*006e*/ 	.short	0x0018


	//----- nvinfo : EIATTR_SW_WAR
	.align		4
.L_81:
        /*0070*/ 	.byte	0x04, 0x36
        /*0072*/ 	.short	(.L_83 - .L_82)
.L_82:
        /*0074*/ 	.word	0x00000008
.L_83:


//--------------------- .nv.info._Z8matmul_2PfS_S_ --------------------------
	.section	.nv.info._Z8matmul_2PfS_S_,"",@"SHT_CUDA_INFO"
	.sectionflags	@""
	.align	4


	//----- nvinfo : EIATTR_CUDA_API_VERSION
	.align		4
        /*0000*/ 	.byte	0x04, 0x37
        /*0002*/ 	.short	(.L_85 - .L_84)
.L_84:
        /*0004*/ 	.word	0x00000082


	//----- nvinfo : EIATTR_KPARAM_INFO
	.align		4
.L_85:
        /*0008*/ 	.byte	0x04, 0x17
        /*000a*/ 	.short	(.L_87 - .L_86)
.L_86:
        /*000c*/ 	.word	0x00000000
        /*0010*/ 	.short	0x0002
        /*0012*/ 	.short	0x0010
        /*0014*/ 	.byte	0x00, 0xf5, 0x21, 0x00


	//----- nvinfo : EIATTR_KPARAM_INFO
	.align		4
.L_87:
        /*0018*/ 	.byte	0x04, 0x17
        /*001a*/ 	.short	(.L_89 - .L_88)
.L_88:
        /*001c*/ 	.word	0x00000000
        /*0020*/ 	.short	0x0001
        /*0022*/ 	.short	0x0008
        /*0024*/ 	.byte	0x00, 0xf5, 0x21, 0x00


	//----- nvinfo : EIATTR_KPARAM_INFO
	.align		4
.L_89:
        /*0028*/ 	.byte	0x04, 0x17
        /*002a*/ 	.short	(.L_91 - .L_90)
.L_90:
        /*002c*/ 	.word	0x00000000
        /*0030*/ 	.short	0x0000
        /*0032*/ 	.short	0x0000
        /*0034*/ 	.byte	0x00, 0xf5, 0x21, 0x00


	//----- nvinfo : EIATTR_SPARSE_MMA_MASK
	.align		4
.L_91:
        /*0038*/ 	.byte	0x03, 0x50
        /*003a*/ 	.short	0x0000


	//----- nvinfo : EIATTR_MAXREG_COUNT
	.align		4
        /*003c*/ 	.byte	0x03, 0x1b
        /*003e*/ 	.short	0x00ff


	//----- nvinfo : EIATTR_NUM_BARRIERS
	.align		4
        /*0040*/ 	.byte	0x02, 0x4c
        /*0042*/ 	.byte	0x01
	.zero		1


	//----- nvinfo : EIATTR_MERCURY_ISA_VERSION
	.align		4
        /*0044*/ 	.byte	0x03, 0x5f
        /*0046*/ 	.short	0x0101


	//----- nvinfo : EIATTR_VRC_CTA_INIT_COUNT
	.align		4
        /*0048*/ 	.byte	0x02, 0x4a
	.zero		1
	.zero		1


	//----- nvinfo : EIATTR_EXIT_INSTR_OFFSETS
	.align		4
        /*004c*/ 	.byte	0x04, 0x1c
        /*004e*/ 	.short	(.L_93 - .L_92)


	//   ....[0]....
.L_92:
        /*0050*/ 	.word	0x000019c0


	//   ....[1]....
        /*0054*/ 	.word	0x000019e0


	//----- nvinfo : EIATTR_CRS_STACK_SIZE
	.align		4
.L_93:
        /*0058*/ 	.byte	0x04, 0x1e
        /*005a*/ 	.short	(.L_95 - .L_94)
.L_94:
        /*005c*/ 	.word	0x00000000


	//----- nvinfo : EIATTR_CBANK_PARAM_SIZE
	.align		4
.L_95:
        /*0060*/ 	.byte	0x03, 0x19
        /*0062*/ 	.short	0x0018


	//----- nvinfo : EIATTR_PARAM_CBANK
	.align		4
        /*0064*/ 	.byte	0x04, 0x0a
        /*0066*/ 	.short	(.L_97 - .L_96)
	.align		4
.L_96:
        /*0068*/ 	.word	index@(.nv.constant0._Z8matmul_2PfS_S_)
        /*006c*/ 	.short	0x0380
        /*006e*/ 	.short	0x0018


	//----- nvinfo : EIATTR_SW_WAR
	.align		4
.L_97:
        /*0070*/ 	.byte	0x04, 0x36
        /*0072*/ 	.short	(.L_99 - .L_98)
.L_98:
        /*0074*/ 	.word	0x00000008
.L_99:


//--------------------- .nv.info._Z8matmul_1PfS_S_ --------------------------
	.section	.nv.info._Z8matmul_1PfS_S_,"",@"SHT_CUDA_INFO"
	.sectionflags	@""
	.align	4


	//----- nvinfo : EIATTR_CUDA_API_VERSION
	.align		4
        /*0000*/ 	.byte	0x04, 0x37
        /*0002*/ 	.short	(.L_101 - .L_100)
.L_100:
        /*0004*/ 	.word	0x00000082


	//----- nvinfo : EIATTR_KPARAM_INFO
	.align		4
.L_101:
        /*0008*/ 	.byte	0x04, 0x17
        /*000a*/ 	.short	(.L_103 - .L_102)
.L_102:
        /*000c*/ 	.word	0x00000000
        /*0010*/ 	.short	0x0002
        /*0012*/ 	.short	0x0010
        /*0014*/ 	.byte	0x00, 0xf5, 0x21, 0x00


	//----- nvinfo : EIATTR_KPARAM_INFO
	.align		4
.L_103:
        /*0018*/ 	.byte	0x04, 0x17
        /*001a*/ 	.short	(.L_105 - .L_104)
.L_104:
        /*001c*/ 	.word	0x00000000
        /*0020*/ 	.short	0x0001
        /*0022*/ 	.short	0x0008
        /*0024*/ 	.byte	0x00, 0xf5, 0x21, 0x00


	//----- nvinfo : EIATTR_KPARAM_INFO
	.align		4
.L_105:
        /*0028*/ 	.byte	0x04, 0x17
        /*002a*/ 	.short	(.L_107 - .L_106)
.L_106:
        /*002c*/ 	.word	0x00000000
        /*0030*/ 	.short	0x0000
        /*0032*/ 	.short	0x0000
        /*0034*/ 	.byte	0x00, 0xf5, 0x21, 0x00


	//----- nvinfo : EIATTR_SPARSE_MMA_MASK
	.align		4
.L_107:
        /*0038*/ 	.byte	0x03, 0x50
        /*003a*/ 	.short	0x0000


	//----- nvinfo : EIATTR_MAXREG_COUNT
	.align		4
        /*003c*/ 	.byte	0x03, 0x1b
        /*003e*/ 	.short	0x00ff


	//----- nvinfo : EIATTR_MERCURY_ISA_VERSION
	.align		4
        /*0040*/ 	.byte	0x03, 0x5f
        /*0042*/ 	.short	0x0101


	//----- nvinfo : EIATTR_VRC_CTA_INIT_COUNT
	.align		4
        /*0044*/ 	.byte	0x02, 0x4a
	.zero		1
	.zero		1


	//----- nvinfo : EIATTR_EXIT_INSTR_OFFSETS
	.align		4
        /*0048*/ 	.byte	0x04, 0x1c
        /*004a*/ 	.short	(.L_109 - .L_108)


	//   ....[0]....
.L_108:
        /*004c*/ 	.word	0x00001170


	//   ....[1]....
        /*0050*/ 	.word	0x00001190


	//----- nvinfo : EIATTR_CBANK_PARAM_SIZE
	.align		4
.L_109:
        /*0054*/ 	.byte	0x03, 0x19
        /*0056*/ 	.short	0x0018


	//----- nvinfo : EIATTR_PARAM_CBANK
	.align		4
        /*0058*/ 	.byte	0x04, 0x0a
        /*005a*/ 	.short	(.L_111 - .L_110)
	.align		4
.L_110:
        /*005c*/ 	.word	index@(.nv.constant0._Z8matmul_1PfS_S_)
        /*0060*/ 	.short	0x0380
        /*0062*/ 	.short	0x0018


	//----- nvinfo : EIATTR_SW_WAR
	.align		4
.L_111:
        /*0064*/ 	.byte	0x04, 0x36
        /*0066*/ 	.short	(.L_113 - .L_112)
.L_112:
        /*0068*/ 	.word	0x00000008
.L_113:


//--------------------- .nv.info._Z8matmul_0PfS_S_ --------------------------
	.section	.nv.info._Z8matmul_0PfS_S_,"",@"SHT_CUDA_INFO"
	.sectionflags	@""
	.align	4


	//----- nvinfo : EIATTR_CUDA_API_VERSION
	.align		4
        /*0000*/ 	.byte	0x04, 0x37
        /*0002*/ 	.short	(.L_115 - .L_114)
.L_114:
        /*0004*/ 	.word	0x00000082


	//----- nvinfo : EIATTR_KPARAM_INFO
	.align		4
.L_115:
        /*0008*/ 	.byte	0x04, 0x17
        /*000a*/ 	.short	(.L_117 - .L_116)
.L_116:
        /*000c*/ 	.word	0x00000000
        /*0010*/ 	.short	0x0002
        /*0012*/ 	.short	0x0010
        /*0014*/ 	.byte	0x00, 0xf5, 0x21, 0x00


	//----- nvinfo : EIATTR_KPARAM_INFO
	.align		4
.L_117:
        /*0018*/ 	.byte	0x04, 0x17
        /*001a*/ 	.short	(.L_119 - .L_118)
.L_118:
        /*001c*/ 	.word	0x00000000
        /*0020*/ 	.short	0x0001
        /*0022*/ 	.short	0x0008
        /*0024*/ 	.byte	0x00, 0xf5, 0x21, 0x00


	//----- nvinfo : EIATTR_KPARAM_INFO
	.align		4
.L_119:
        /*0028*/ 	.byte	0x04, 0x17
        /*002a*/ 	.short	(.L_121 - .L_120)
.L_120:
        /*002c*/ 	.word	0x00000000
        /*0030*/ 	.short	0x0000
        /*0032*/ 	.short	0x0000
        /*0034*/ 	.byte	0x00, 0xf5, 0x21, 0x00


	//----- nvinfo : EIATTR_SPARSE_MMA_MASK
	.align		4
.L_121:
        /*0038*/ 	.byte	0x03, 0x50
        /*003a*/ 	.short	0x0000


	//----- nvinfo : EIATTR_MAXREG_COUNT
	.align		4
        /*003c*/ 	.byte	0x03, 0x1b
        /*003e*/ 	.short	0x00ff


	//----- nvinfo : EIATTR_MERCURY_ISA_VERSION
	.align		4
        /*0040*/ 	.byte	0x03, 0x5f
        /*0042*/ 	.short	0x0101


	//----- nvinfo : EIATTR_VRC_CTA_INIT_COUNT
	.align		4
        /*0044*/ 	.byte	0x02, 0x4a
	.zero		1
	.zero		1


	//----- nvinfo : EIATTR_EXIT_INSTR_OFFSETS
	.align		4
        /*0048*/ 	.byte	0x04, 0x1c
        /*004a*/ 	.short	(.L_123 - .L_122)


	//   ....[0]....
.L_122:
        /*004c*/ 	.word	0x00000520


	//   ....[1]....
        /*0050*/ 	.word	0x00000570


	//----- nvinfo : EIATTR_CBANK_PARAM_SIZE
	.align		4
.L_123:
        /*0054*/ 	.byte	0x03, 0x19
        /*0056*/ 	.short	0x0018


	//----- nvinfo : EIATTR_PARAM_CBANK
	.align		4
        /*0058*/ 	.byte	0x04, 0x0a
        /*005a*/ 	.short	(.L_125 - .L_124)
	.align		4
.L_124:
        /*005c*/ 	.word	index@(.nv.constant0._Z8matmul_0PfS_S_)
        /*0060*/ 	.short	0x0380
        /*0062*/ 	.short	0x0018


	//----- nvinfo : EIATTR_SW_WAR
	.align		4
.L_125:
        /*0064*/ 	.byte	0x04, 0x36
        /*0066*/ 	.short	(.L_127 - .L_126)
.L_126:
        /*0068*/ 	.word	0x00000008
.L_127:


//--------------------- .nv.callgraph             --------------------------
	.section	.nv.callgraph,"",@"SHT_CUDA_CALLGRAPH"
	.align	4
	.sectionentsize	8
	.align		4
        /*0000*/ 	.word	0x00000000
	.align		4
        /*0004*/ 	.word	0xffffffff
	.align		4
        /*0008*/ 	.word	0x00000000
	.align		4
        /*000c*/ 	.word	0xfffffffe
	.align		4
        /*0010*/ 	.word	0x00000000
	.align		4
        /*0014*/ 	.word	0xfffffffd
	.align		4
        /*0018*/ 	.word	0x00000000
	.align		4
        /*001c*/ 	.word	0xfffffffc


//--------------------- .text._Z8matmul_5PfS_S_   --------------------------
	.section	.text._Z8matmul_5PfS_S_,"ax",@progbits
	.align	128
        .global         _Z8matmul_5PfS_S_
        .type           _Z8matmul_5PfS_S_,@function
        .size           _Z8matmul_5PfS_S_,(.L_x_30 - _Z8matmul_5PfS_S_)
        .other          _Z8matmul_5PfS_S_,@"STO_CUDA_ENTRY STV_DEFAULT"
_Z8matmul_5PfS_S_:
.text._Z8matmul_5PfS_S_:
[----:B------:R-:W-:Y:S01]  /*0000*/  LDC R1, c[0x0][0x37c] ;  /* 0x0000df00ff017b82 */ /* 0x000fe20000000800 */
[----:B------:R-:W0:Y:S07]  /*0010*/  S2R R3, SR_TID.Y ;  /* 0x0000000000037919 */ /* 0x000e2e0000002200 */
[----:B------:R-:W1:Y:S01]  /*0020*/  S2UR UR6, SR_CgaCtaId ;  /* 0x00000000000679c3 */ /* 0x000e620000008800 */
[----:B------:R-:W-:Y:S01]  /*0030*/  UMOV UR4, 0x400 ;  /* 0x0000040000047882 */ /* 0x000fe20000000000 */
[----:B------:R-:W-:Y:S01]  /*0040*/  HFMA2 R125, -RZ, RZ, 0, 0 ;  /* 0x00000000ff7d7431 */ /* 0x000fe200000001ff */
[----:B------:R-:W0:Y:S01]  /*0050*/  S2R R0, SR_TID.X ;  /* 0x0000000000007919 */ /* 0x000e220000002100 */
[----:B------:R-:W-:Y:S01]  /*0060*/  UIADD3 UR5, UPT, UPT, UR4, 0x1000, URZ ;  /* 0x0000100004057890 */ /* 0x000fe2000fffe0ff */
[----:B------:R-:W-:Y:S01]  /*0070*/  HFMA2 R121, -RZ, RZ, 0, 0 ;  /* 0x00000000ff797431 */ /* 0x000fe200000001ff */
[----:B------:R-:W-:Y:S01]  /*0080*/  CS2R R88, SRZ ;  /* 0x0000000000587805 */ /* 0x000fe2000001ff00 */
[----:B------:R-:W2:Y:S01]  /*0090*/  S2R R4, SR_CTAID.X ;  /* 0x0000000000047919 */ /* 0x000ea20000002500 */
[----:B------:R-:W-:Y:S01]  /*00a0*/  HFMA2 R101, -RZ, RZ, 0, 0 ;  /* 0x00000000ff657431 */ /* 0x000fe200000001ff */
[----:B------:R-:W-:Y:S01]  /*00b0*/  CS2R R90, SRZ ;  /* 0x00000000005a7805 */ /* 0x000fe2000001ff00 */
[----:B------:R-:W-:Y:S01]  /*00c0*/  HFMA2 R105, -RZ, RZ, 0, 0 ;  /* 0x00000000ff697431 */ /* 0x000fe200000001ff */
[----:B------:R-:W-:Y:S01]  /*00d0*/  MOV R123, RZ ;  /* 0x000000ff007b7202 */ /* 0x000fe20000000f00 */
[----:B------:R-:W-:Y:S01]  /*00e0*/  HFMA2 R97, -RZ, RZ, 0, 0 ;  /* 0x00000000ff617431 */ /* 0x000fe200000001ff */
[----:B------:R-:W-:Y:S01]  /*00f0*/  CS2R R118, SRZ ;  /* 0x0000000000767805 */ /* 0x000fe2000001ff00 */
        /* <DEDUP_REMOVED lines=10> */
[----:B-1----:R-:W-:Y:S01]  /*01a0*/  ULEA UR4, UR6, UR4, 0x18 ;  /* 0x0000000406047291 */ /* 0x002fe2000f8ec0ff */
[----:B------:R-:W-:Y:S01]  /*01b0*/  HFMA2 R77, -RZ, RZ, 0, 0 ;  /* 0x00000000ff4d7431 */ /* 0x000fe200000001ff */
[----:B------:R-:W-:Y:S01]  /*01c0*/  ULEA UR5, UR6, UR5, 0x18 ;  /* 0x0000000506057291 */ /* 0x000fe2000f8ec0ff */
[----:B------:R-:W-:Y:S01]  /*01d0*/  HFMA2 R65, -RZ, RZ, 0, 0 ;  /* 0x00000000ff417431 */ /* 0x000fe200000001ff */
[----:B------:R-:W-:Y:S01]  /*01e0*/  CS2R R26, SRZ ;  /* 0x00000000001a7805 */ /* 0x000fe2000001ff00 */
[----:B------:R-:W-:Y:S01]  /*01f0*/  HFMA2 R9, -RZ, RZ, 0, 0 ;  /* 0x00000000ff097431 */ /* 0x000fe200000001ff */
[----:B------:R-:W-:Y:S01]  /*0200*/  CS2R R24, SRZ ;  /* 0x0000000000187805 */ /* 0x000fe2000001ff00 */
[----:B------:R-:W-:Y:S01]  /*0210*/  HFMA2 R13, -RZ, RZ, 0, 0 ;  /* 0x00000000ff0d7431 */ /* 0x000fe200000001ff */
[----:B------:R-:W-:Y:S01]  /*0220*/  MOV R99, RZ ;  /* 0x000000ff00637202 */ /* 0x000fe20000000f00 */
[----:B------:R-:W-:Y:S01]  /*0230*/  HFMA2 R17, -RZ, RZ, 0, 0 ;  /* 0x00000000ff117431 */ /* 0x000fe200000001ff */
[----:B------:R-:W-:Y:S01]  /*0240*/  MOV R103, RZ ;  /* 0x000000ff00677202 */ /* 0x000fe20000000f00 */
[----:B------:R-:W-:Y:S01]  /*0250*/  HFMA2 R47, -RZ, RZ, 0, 0 ;  /* 0x00000000ff2f7431 */ /* 0x000fe200000001ff */
[----:B0-----:R-:W-:Y:S01]  /*0260*/  LEA R2, R3, R0, 0x4 ;  /* 0x0000000003027211 */ /* 0x001fe200078e20ff */
[----:B------:R-:W-:Y:S01]  /*0270*/  HFMA2 R21, -RZ, RZ, 0, 0 ;  /* 0x00000000ff157431 */ /* 0x000fe200000001ff */
[----:B------:R-:W-:Y:S01]  /*0280*/  MOV R107, RZ ;  /* 0x000000ff006b7202 */ /* 0x000fe20000000f00 */
[----:B------:R-:W-:Y:S01]  /*0290*/  HFMA2 R29, -RZ, RZ, 0, 0 ;  /* 0x00000000ff1d7431 */ /* 0x000fe200000001ff */
[----:B------:R-:W-:Y:S01]  /*02a0*/  LOP3.LUT R3, R2, 0x7f, RZ, 0xc0, !PT ;  /* 0x0000007f02037812 */ /* 0x000fe200078ec0ff */
[----:B------:R-:W-:Y:S01]  /*02b0*/  HFMA2 R49, -RZ, RZ, 0, 0 ;  /* 0x00000000ff317431 */ /* 0x000fe200000001ff */
[----:B------:R-:W-:Y:S01]  /*02c0*/  MOV R83, RZ ;  /* 0x000000ff00537202 */ /* 0x000fe20000000f00 */
[----:B------:R-:W-:Y:S01]  /*02d0*/  HFMA2 R35, -RZ, RZ, 0, 0 ;  /* 0x00000000ff237431 */ /* 0x000fe200000001ff */
[----:B--2---:R-:W-:Y:S01]  /*02e0*/  LEA R3, R4, R3, 0x7 ;  /* 0x0000000304037211 */ /* 0x004fe200078e38ff */
[----:B------:R-:W-:Y:S01]  /*02f0*/  HFMA2 R39, -RZ, RZ, 0, 0 ;  /* 0x00000000ff277431 */ /* 0x000fe200000001ff */
[----:B------:R-:W-:Y:S01]  /*0300*/  SHF.L.U32 R4, R2, 0x2, RZ ;  /* 0x0000000202047819 */ /* 0x000fe200000006ff */
[----:B------:R-:W-:Y:S01]  /*0310*/  HFMA2 R43, -RZ, RZ, 0, 0 ;  /* 0x00000000ff2b7431 */ /* 0x000fe200000001ff */
[----:B------:R-:W-:Y:S01]  /*0320*/  MOV R87, RZ ;  /* 0x000000ff00577202 */ /* 0x000fe20000000f00 */
[----:B------:R-:W0:Y:S01]  /*0330*/  LDCU.64 UR8, c[0x0][0x358] ;  /* 0x00006b00ff0877ac */ /* 0x000e220008000a00 */
[----:B------:R-:W-:-:S02]  /*0340*/  IADD3 R5, PT, PT, R4, UR4, RZ ;  /* 0x0000000404057c10 */ /* 0x000fc4000fffe0ff */
[----:B------:R-:W-:Y:S01]  /*0350*/  MOV R95, RZ ;  /* 0x000000ff005f7202 */ /* 0x000fe20000000f00 */
[----:B------:R-:W-:Y:S01]  /*0360*/  UMOV UR4, URZ ;  /* 0x000000ff00047c82 */ /* 0x000fe20008000000 */
[----:B------:R-:W-:Y:S02]  /*0370*/  MOV R67, RZ ;  /* 0x000000ff00437202 */ /* 0x000fe40000000f00 */
[----:B------:R-:W-:Y:S02]  /*0380*/  MOV R71, RZ ;  /* 0x000000ff00477202 */ /* 0x000fe40000000f00 */
[----:B------:R-:W-:Y:S02]  /*0390*/  MOV R75, RZ ;  /* 0x000000ff004b7202 */ /* 0x000fe40000000f00 */
[----:B------:R-:W-:Y:S02]  /*03a0*/  MOV R79, RZ ;  /* 0x000000ff004f7202 */ /* 0x000fe40000000f00 */
[----:B------:R-:W-:-:S02]  /*03b0*/  MOV R7, RZ ;  /* 0x000000ff00077202 */ /* 0x000fc40000000f00 */
[----:B------:R-:W-:Y:S02]  /*03c0*/  MOV R11, RZ ;  /* 0x000000ff000b7202 */ /* 0x000fe40000000f00 */
        /* <DEDUP_REMOVED lines=9> */
[----:B0-----:R-:W-:-:S07]  /*0460*/  IADD3 R4, PT, PT, R4, UR5, RZ ;  /* 0x0000000504047c10 */ /* 0x001fce000fffe0ff */
.L_x_3:
[----:B------:R-:W0:Y:S01]  /*0470*/  S2R R12, SR_TID.Y ;  /* 0x00000000000c7919 */ /* 0x000e220000002200 */
[----:B------:R-:W-:Y:S01]  /*0480*/  ISETP.GT.U32.AND P0, PT, R2, 0x3ff, PT ;  /* 0x000003ff0200780c */ /* 0x000fe20003f04070 */
[----:B------:R-:W-:-:S12]  /*0490*/  BSSY.RECONVERGENT B0, `(.L_x_0) ;  /* 0x000001d000007945 */ /* 0x000fd80003800200 */
[----:B------:R-:W-:Y:S05]  /*04a0*/  @P0 BRA `(.L_x_1) ;  /* 0x00000000006c0947 */ /* 0x000fea0003800000 */
[----:B------:R-:W1:Y:S01]  /*04b0*/  S2R R55, SR_CTAID.Y ;  /* 0x0000000000377919 */ /* 0x000e620000002600 */
[----:B------:R-:W-:Y:S02]  /*04c0*/  SHF.L.U32 R6, R2, 0x8, RZ ;  /* 0x0000000802067819 */ /* 0x000fe400000006ff */
[----:B------:R-:W-:Y:S02]  /*04d0*/  LOP3.LUT R53, R0, 0x7, RZ, 0xc0, !PT ;  /* 0x0000000700357812 */ /* 0x000fe400078ec0ff */
[----:B------:R-:W-:Y:S02]  /*04e0*/  LOP3.LUT R6, R6, 0x7ff800, RZ, 0xc0, !PT ;  /* 0x007ff80006067812 */ /* 0x000fe400078ec0ff */
[----:B------:R-:W-:Y:S02]  /*04f0*/  LEA.HI R0, R2, UR4, RZ, 0x19 ;  /* 0x0000000402007c11 */ /* 0x000fe4000f8fc8ff */
[----:B------:R-:W-:Y:S02]  /*0500*/  MOV R8, R5 ;  /* 0x0000000500087202 */ /* 0x000fe40000000f00 */
[----:B------:R-:W-:-:S02]  /*0510*/  MOV R10, R2 ;  /* 0x00000002000a7202 */ /* 0x000fc40000000f00 */
[----:B------:R-:W-:Y:S02]  /*0520*/  LEA R57, R0, R3, 0xb ;  /* 0x0000000300397211 */ /* 0x000fe400078e58ff */
[----:B-1----:R-:W-:-:S04]  /*0530*/  LEA R6, R55, R6, 0x12 ;  /* 0x0000000637067211 */ /* 0x002fc800078e90ff */
[----:B------:R-:W-:Y:S02]  /*0540*/  IADD3 R59, PT, PT, R6, UR4, R53 ;  /* 0x00000004063b7c10 */ /* 0x000fe4000fffe035 */
[----:B------:R-:W-:-:S07]  /*0550*/  MOV R6, R4 ;  /* 0x0000000400067202 */ /* 0x000fce0000000f00 */
.L_x_2:
[----:B------:R-:W1:Y:S08]  /*0560*/  LDC.64 R54, c[0x0][0x380] ;  /* 0x0000e000ff367b82 */ /* 0x000e700000000a00 */
[----:B------:R-:W2:Y:S01]  /*0570*/  LDC.64 R52, c[0x0][0x388] ;  /* 0x0000e200ff347b82 */ /* 0x000ea20000000a00 */
[----:B-1----:R-:W-:-:S06]  /*0580*/  IMAD.WIDE.U32 R54, R59, 0x4, R54 ;  /* 0x000000043b367825 */ /* 0x002fcc00078e0036 */
[----:B------:R-:W3:Y:S01]  /*0590*/  LDG.E R55, desc[UR8][R54.64] ;  /* 0x0000000836377981 */ /* 0x000ee2000c1e1900 */
[----:B--2---:R-:W-:-:S06]  /*05a0*/  IMAD.WIDE R52, R57, 0x4, R52 ;  /* 0x0000000439347825 */ /* 0x004fcc00078e0234 */
[----:B------:R-:W2:Y:S01]  /*05b0*/  LDG.E R53, desc[UR8][R52.64] ;  /* 0x0000000834357981 */ /* 0x000ea2000c1e1900 */
[C---:B------:R-:W-:Y:S02]  /*05c0*/  ISETP.GE.U32.AND P0, PT, R10.reuse, 0x300, PT ;  /* 0x000003000a00780c */ /* 0x040fe40003f06070 */
[----:B------:R-:W-:Y:S02]  /*05d0*/  IADD3 R0, PT, PT, R10, 0x100, RZ ;  /* 0x000001000a007810 */ /* 0x000fe40007ffe0ff */
[----:B------:R-:W-:Y:S02]  /*05e0*/  IADD3 R59, PT, PT, R59, 0x10000, RZ ;  /* 0x000100003b3b7810 */ /* 0x000fe40007ffe0ff */
[----:B------:R-:W-:Y:S02]  /*05f0*/  MOV R10, R0 ;  /* 0x00000000000a7202 */ /* 0x000fe40000000f00 */
[----:B------:R-:W-:Y:S01]  /*0600*/  IADD3 R57, PT, PT, R57, 0x1000, RZ ;  /* 0x0000100039397810 */ /* 0x000fe20007ffe0ff */
[----:B---3--:R1:W-:Y:S04]  /*0610*/  STS [R8], R55 ;  /* 0x0000003708007388 */ /* 0x0083e80000000800 */
[----:B--2---:R2:W-:Y:S01]  /*0620*/  STS [R6], R53 ;  /* 0x0000003506007388 */ /* 0x0045e20000000800 */
[----:B-1----:R-:W-:-:S02]  /*0630*/  IADD3 R8, PT, PT, R8, 0x400, RZ ;  /* 0x0000040008087810 */ /* 0x002fc40007ffe0ff */
[----:B--2---:R-:W-:Y:S01]  /*0640*/  IADD3 R6, PT, PT, R6, 0x400, RZ ;  /* 0x0000040006067810 */ /* 0x004fe20007ffe0ff */
[----:B------:R-:W-:Y:S06]  /*0650*/  @!P0 BRA `(.L_x_2) ;  /* 0xfffffffc00c08947 */ /* 0x000fec000383ffff */
.L_x_1:
[----:B------:R-:W-:Y:S05]  /*0660*/  BSYNC.RECONVERGENT B0 ;  /* 0x0000000000007941 */ /* 0x000fea0003800200 */
.L_x_0:
[----:B------:R-:W1:Y:S01]  /*0670*/  S2R R0, SR_TID.X ;  /* 0x0000000000007919 */ /* 0x000e620000002100 */
[----:B------:R-:W2:Y:S01]  /*0680*/  S2UR UR6, SR_CgaCtaId ;  /* 0x00000000000679c3 */ /* 0x000ea20000008800 */
[----:B------:R-:W-:Y:S01]  /*0690*/  UMOV UR5, 0x400 ;  /* 0x0000040000057882 */ /* 0x000fe20000000000 */
[----:B------:R-:W-:-:S06]  /*06a0*/  UIADD3 UR4, UPT, UPT, UR4, 0x8, URZ ;  /* 0x0000000804047890 */ /* 0x000fcc000fffe0ff */
[----:B------:R-:W-:Y:S01]  /*06b0*/  BAR.SYNC.DEFER_BLOCKING 0x0 ;  /* 0x0000000000007b1d */ /* 0x000fe20000010000 */
[----:B------:R-:W-:Y:S02]  /*06c0*/  UIADD3 UR7, UPT, UPT, UR5, 0x1000, URZ ;  /* 0x0000100005077890 */ /* 0x000fe4000fffe0ff */
[----:B------:R-:W-:Y:S02]  /*06d0*/  UISETP.GE.U32.AND UP0, UPT, UR4, 0x800, UPT ;  /* 0x000008000400788c */ /* 0x000fe4000bf06070 */
[----:B--2---:R-:W-:Y:S02]  /*06e0*/  ULEA UR5, UR6, UR5, 0x18 ;  /* 0x0000000506057291 */ /* 0x004fe4000f8ec0ff */
[----:B------:R-:W-:-:S04]  /*06f0*/  ULEA UR7, UR6, UR7, 0x18 ;  /* 0x0000000706077291 */ /* 0x000fc8000f8ec0ff */
[----:B0-----:R-:W-:Y:S02]  /*0700*/  LEA R6, R12, UR5, 0x5 ;  /* 0x000000050c067c11 */ /* 0x001fe4000f8e28ff */
[----:B-1----:R-:W-:-:S03]  /*0710*/  LEA R104, R0, UR7, 0x2 ;  /* 0x0000000700687c11 */ /* 0x002fc6000f8e10ff */
[----:B------:R-:W-:Y:S04]  /*0720*/  LDS.128 R52, [R6] ;  /* 0x0000000006347984 */ /* 0x000fe80000000c00 */
[----:B------:R-:W0:Y:S04]  /*0730*/  LDS R46, [R104+0x80] ;  /* 0x00008000682e7984 */ /* 0x000e280000000800 */
[----:B------:R-:W1:Y:S04]  /*0740*/  LDS R38, [R104+0xc0] ;  /* 0x0000c00068267984 */ /* 0x000e680000000800 */
[----:B------:R-:W2:Y:S04]  /*0750*/  LDS R42, [R104+0x100] ;  /* 0x00010000682a7984 */ /* 0x000ea80000000800 */
[----:B------:R-:W3:Y:S04]  /*0760*/  LDS R48, [R104] ;  /* 0x0000000068307984 */ /* 0x000ee80000000800 */
[----:B------:R-:W4:Y:S04]  /*0770*/  LDS R36, [R104+0x40] ;  /* 0x0000400068247984 */ /* 0x000f280000000800 */
[----:B------:R-:W5:Y:S04]  /*0780*/  LDS R40, [R104+0x140] ;  /* 0x0001400068287984 */ /* 0x000f680000000800 */
[----:B------:R-:W5:Y:S04]  /*0790*/  LDS R30, [R104+0x180] ;  /* 0x00018000681e7984 */ /* 0x000f680000000800 */
[----:B------:R-:W5:Y:S04]  /*07a0*/  LDS R44, [R104+0x1c0] ;  /* 0x0001c000682c7984 */ /* 0x000f680000000800 */
[----:B------:R-:W5:Y:S04]  /*07b0*/  LDS R70, [R104+0x280] ;  /* 0x0002800068467984 */ /* 0x000f680000000800 */
[----:B------:R-:W5:Y:S04]  /*07c0*/  LDS R68, [R104+0x2c0] ;  /* 0x0002c00068447984 */ /* 0x000f680000000800 */
[----:B------:R-:W5:Y:S01]  /*07d0*/  LDS R66, [R104+0x300] ;  /* 0x0003000068427984 */ /* 0x000f620000000800 */
[----:B0-----:R-:W-:-:S03]  /*07e0*/  FFMA R41, R52, R46, R41 ;  /* 0x0000002e34297223 */ /* 0x001fc60000000029 */
[----:B------:R-:W0:Y:S01]  /*07f0*/  LDS.128 R56, [R6+0x200] ;  /* 0x0002000006387984 */ /* 0x000e220000000c00 */
[----:B-1----:R-:W-:-:S03]  /*0800*/  FFMA R39, R52, R38, R39 ;  /* 0x0000002634277223 */ /* 0x002fc60000000027 */
[----:B------:R-:W1:Y:S01]  /*0810*/  LDS R74, [R104+0x200] ;  /* 0x00020000684a7984 */ /* 0x000e620000000800 */
[----:B--2---:R-:W-:-:S03]  /*0820*/  FFMA R37, R52, R42, R37 ;  /* 0x0000002a34257223 */ /* 0x004fc60000000025 */
[----:B------:R-:W2:Y:S01]  /*0830*/  LDS R72, [R104+0x240] ;  /* 0x0002400068487984 */ /* 0x000ea20000000800 */
[----:B---3--:R-:W-:-:S03]  /*0840*/  FFMA R45, R52, R48, R45 ;  /* 0x00000030342d7223 */ /* 0x008fc6000000002d */
[----:B------:R-:W3:Y:S01]  /*0850*/  LDS R64, [R104+0x340] ;  /* 0x0003400068407984 */ /* 0x000ee20000000800 */
[----:B----4-:R-:W-:-:S03]  /*0860*/  FFMA R43, R52, R36, R43 ;  /* 0x00000024342b7223 */ /* 0x010fc6000000002b */
[----:B------:R-:W4:Y:S01]  /*0870*/  LDS R28, [R104+0x380] ;  /* 0x00038000681c7984 */ /* 0x000f220000000800 */
[----:B-----5:R-:W-:-:S03]  /*0880*/  FFMA R8, R52, R40, R35 ;  /* 0x0000002834087223 */ /* 0x020fc60000000023 */
[----:B------:R-:W5:Y:S01]  /*0890*/  LDS R50, [R104+0x3c0] ;  /* 0x0003c00068327984 */ /* 0x000f620000000800 */
[----:B------:R-:W-:-:S03]  /*08a0*/  FFMA R10, R52, R30, R33 ;  /* 0x0000001e340a7223 */ /* 0x000fc60000000021 */
[----:B------:R-:W5:Y:S01]  /*08b0*/  LDS.128 R60, [R6+0x400] ;  /* 0x00040000063c7984 */ /* 0x000f620000000c00 */
[----:B------:R-:W-:-:S03]  /*08c0*/  FFMA R12, R52, R44, R49 ;  /* 0x0000002c340c7223 */ /* 0x000fc60000000031 */
[----:B------:R-:W5:Y:S01]  /*08d0*/  LDS.128 R32, [R6+0x600] ;  /* 0x0006000006207984 */ /* 0x000f620000000c00 */
[-C--:B------:R-:W-:Y:S01]  /*08e0*/  FFMA R52, R70, R53.reuse, R41 ;  /* 0x0000003546347223 */ /* 0x080fe20000000029 */
[-C--:B------:R-:W-:Y:S02]  /*08f0*/  FFMA R41, R68, R53.reuse, R39 ;  /* 0x0000003544297223 */ /* 0x080fe40000000027 */
[----:B------:R-:W-:Y:S01]  /*0900*/  LDS R122, [R104+0x440] ;  /* 0x00044000687a7984 */ /* 0x000fe20000000800 */
[----:B------:R-:W-:-:S03]  /*0910*/  FFMA R39, R66, R53, R37 ;  /* 0x0000003542277223 */ /* 0x000fc60000000025 */
[----:B------:R-:W-:Y:S01]  /*0920*/  LDS R106, [R104+0x580] ;  /* 0x00058000686a7984 */ /* 0x000fe20000000800 */
[----:B0-----:R-:W-:Y:S01]  /*0930*/  FFMA R27, R56, R46, R27 ;  /* 0x0000002e381b7223 */ /* 0x001fe2000000001b */
[----:B------:R-:W-:Y:S01]  /*0940*/  FFMA R31, R48, R56, R31 ;  /* 0x00000038301f7223 */ /* 0x000fe2000000001f */
[C---:B------:R-:W-:Y:S01]  /*0950*/  FFMA R29, R56.reuse, R36, R29 ;  /* 0x00000024381d7223 */ /* 0x040fe2000000001d */
[----:B------:R-:W-:Y:S01]  /*0960*/  FFMA R25, R56, R38, R25 ;  /* 0x0000002638197223 */ /* 0x000fe20000000019 */
[----:B-1----:R-:W-:Y:S01]  /*0970*/  FFMA R45, R74, R53, R45 ;  /* 0x000000354a2d7223 */ /* 0x002fe2000000002d */
[----:B------:R-:W-:Y:S01]  /*0980*/  FFMA R19, R56, R30, R19 ;  /* 0x0000001e38137223 */ /* 0x000fe20000000013 */
[----:B------:R-:W-:Y:S01]  /*0990*/  FFMA R76, R74, R57, R31 ;  /* 0x000000394a4c7223 */ /* 0x000fe2000000001f */
[-C--:B--2---:R-:W-:Y:S01]  /*09a0*/  FFMA R43, R72, R53.reuse, R43 ;  /* 0x00000035482b7223 */ /* 0x084fe2000000002b */
[-C--:B---3--:R-:W-:Y:S01]  /*09b0*/  FFMA R37, R64, R53.reuse, R8 ;  /* 0x0000003540257223 */ /* 0x088fe20000000008 */
[----:B------:R-:W-:Y:S01]  /*09c0*/  FFMA R8, R56, R42, R23 ;  /* 0x0000002a38087223 */ /* 0x000fe20000000017 */
[----:B----4-:R-:W-:Y:S01]  /*09d0*/  FFMA R49, R28, R53, R10 ;  /* 0x000000351c317223 */ /* 0x010fe2000000000a */
[----:B------:R-:W-:-:S02]  /*09e0*/  FFMA R10, R56, R40, R21 ;  /* 0x00000028380a7223 */ /* 0x000fc40000000015 */
[----:B------:R-:W0:Y:S01]  /*09f0*/  LDS.128 R20, [R6+0x800] ;  /* 0x0008000006147984 */ /* 0x000e220000000c00 */
[----:B-----5:R-:W-:Y:S01]  /*0a00*/  FFMA R53, R50, R53, R12 ;  /* 0x0000003532357223 */ /* 0x020fe2000000000c */
[----:B------:R-:W-:Y:S01]  /*0a10*/  FFMA R12, R56, R44, R47 ;  /* 0x0000002c380c7223 */ /* 0x000fe2000000002f */
[-C--:B------:R-:W-:Y:S01]  /*0a20*/  FFMA R47, R70, R57.reuse, R27 ;  /* 0x00000039462f7223 */ /* 0x080fe2000000001b */
[-C--:B------:R-:W-:Y:S01]  /*0a30*/  FFMA R56, R72, R57.reuse, R29 ;  /* 0x0000003948387223 */ /* 0x080fe2000000001d */
[-C--:B------:R-:W-:Y:S01]  /*0a40*/  FFMA R27, R68, R57.reuse, R25 ;  /* 0x00000039441b7223 */ /* 0x080fe20000000019 */
[-C--:B------:R-:W-:Y:S01]  /*0a50*/  FFMA R25, R66, R57.reuse, R8 ;  /* 0x0000003942197223 */ /* 0x080fe20000000008 */
[-C--:B------:R-:W-:Y:S01]  /*0a60*/  FFMA R31, R64, R57.reuse, R10 ;  /* 0x00000039401f7223 */ /* 0x080fe2000000000a */
[-C--:B------:R-:W-:Y:S01]  /*0a70*/  FFMA R29, R28, R57.reuse, R19 ;  /* 0x000000391c1d7223 */ /* 0x080fe20000000013 */
[----:B------:R-:W-:Y:S01]  /*0a80*/  FFMA R57, R50, R57, R12 ;  /* 0x0000003932397223 */ /* 0x000fe2000000000c */
[-C--:B------:R-:W-:Y:S01]  /*0a90*/  FFMA R51, R48, R60.reuse, R51 ;  /* 0x0000003c30337223 */ /* 0x080fe20000000033 */
[----:B------:R-:W-:Y:S01]  /*0aa0*/  FFMA R17, R36, R60, R17 ;  /* 0x0000003c24117223 */ /* 0x000fe20000000011 */
[C---:B------:R-:W-:Y:S01]  /*0ab0*/  FFMA R15, R60.reuse, R46, R15 ;  /* 0x0000002e3c0f7223 */ /* 0x040fe2000000000f */
[C---:B------:R-:W-:Y:S01]  /*0ac0*/  FFMA R13, R60.reuse, R38, R13 ;  /* 0x000000263c0d7223 */ /* 0x040fe2000000000d */
[C---:B------:R-:W-:Y:S01]  /*0ad0*/  FFMA R19, R60.reuse, R42, R11 ;  /* 0x0000002a3c137223 */ /* 0x040fe2000000000b */
[C---:B------:R-:W-:Y:S01]  /*0ae0*/  FFMA R80, R60.reuse, R40, R9 ;  /* 0x000000283c507223 */ /* 0x040fe20000000009 */
[C---:B------:R-:W-:Y:S01]  /*0af0*/  FFMA R78, R60.reuse, R30, R7 ;  /* 0x0000001e3c4e7223 */ /* 0x040fe20000000007 */
[----:B------:R-:W-:Y:S01]  /*0b00*/  FFMA R12, R60, R44, R65 ;  /* 0x0000002c3c0c7223 */ /* 0x000fe20000000041 */
[----:B------:R-:W1:Y:S01]  /*0b10*/  LDS.128 R8, [R6+0xa00] ;  /* 0x000a000006087984 */ /* 0x000e620000000c00 */
[-C--:B------:R-:W-:Y:S01]  /*0b20*/  FFMA R7, R74, R61.reuse, R51 ;  /* 0x0000003d4a077223 */ /* 0x080fe20000000033 */
[-C--:B------:R-:W-:Y:S01]  /*0b30*/  FFMA R60, R72, R61.reuse, R17 ;  /* 0x0000003d483c7223 */ /* 0x080fe20000000011 */
[-C--:B------:R-:W-:Y:S01]  /*0b40*/  FFMA R65, R70, R61.reuse, R15 ;  /* 0x0000003d46417223 */ /* 0x080fe2000000000f */
[-C--:B------:R-:W-:Y:S01]  /*0b50*/  FFMA R51, R68, R61.reuse, R13 ;  /* 0x0000003d44337223 */ /* 0x080fe2000000000d */
[-C--:B------:R-:W-:Y:S01]  /*0b60*/  FFMA R82, R66, R61.reuse, R19 ;  /* 0x0000003d42527223 */ /* 0x080fe20000000013 */
[-C--:B------:R-:W-:Y:S01]  /*0b70*/  FFMA R80, R64, R61.reuse, R80 ;  /* 0x0000003d40507223 */ /* 0x080fe20000000050 */
[-C--:B------:R-:W-:Y:S01]  /*0b80*/  FFMA R78, R28, R61.reuse, R78 ;  /* 0x0000003d1c4e7223 */ /* 0x080fe2000000004e */
[----:B------:R-:W-:Y:S01]  /*0b90*/  FFMA R61, R50, R61, R12 ;  /* 0x0000003d323d7223 */ /* 0x000fe2000000000c */
[----:B------:R-:W-:Y:S01]  /*0ba0*/  LDS.128 R16, [R6+0xe00] ;  /* 0x000e000006107984 */ /* 0x000fe20000000c00 */
[-C--:B------:R-:W-:Y:S01]  /*0bb0*/  FFMA R79, R48, R32.reuse, R79 ;  /* 0x00000020304f7223 */ /* 0x080fe2000000004f */
[-C--:B------:R-:W-:Y:S01]  /*0bc0*/  FFMA R77, R36, R32.reuse, R77 ;  /* 0x00000020244d7223 */ /* 0x080fe2000000004d */
[----:B------:R-:W-:Y:S01]  /*0bd0*/  FFMA R75, R46, R32, R75 ;  /* 0x000000202e4b7223 */ /* 0x000fe2000000004b */
[----:B------:R-:W2:Y:S01]  /*0be0*/  LDS.128 R12, [R6+0xc00] ;  /* 0x000c0000060c7984 */ /* 0x000ea20000000c00 */
[C---:B------:R-:W-:Y:S01]  /*0bf0*/  FFMA R73, R32.reuse, R38, R73 ;  /* 0x0000002620497223 */ /* 0x040fe20000000049 */
[C---:B------:R-:W-:Y:S01]  /*0c00*/  FFMA R71, R32.reuse, R42, R71 ;  /* 0x0000002a20477223 */ /* 0x040fe20000000047 */
[C---:B------:R-:W-:Y:S01]  /*0c10*/  FFMA R69, R32.reuse, R40, R69 ;  /* 0x0000002820457223 */ /* 0x040fe20000000045 */
[C---:B------:R-:W-:Y:S01]  /*0c20*/  FFMA R67, R32.reuse, R30, R67 ;  /* 0x0000001e20437223 */ /* 0x040fe20000000043 */
[----:B------:R-:W-:Y:S01]  /*0c30*/  FFMA R81, R32, R44, R81 ;  /* 0x0000002c20517223 */ /* 0x000fe20000000051 */
        /* <DEDUP_REMOVED lines=8> */
[-C--:B0-----:R-:W-:Y:S01]  /*0cc0*/  FFMA R95, R48, R20.reuse, R95 ;  /* 0x00000014305f7223 */ /* 0x081fe2000000005f */
[-C--:B------:R-:W-:Y:S01]  /*0cd0*/  FFMA R93, R36, R20.reuse, R93 ;  /* 0x00000014245d7223 */ /* 0x080fe2000000005d */
[-C--:B------:R-:W-:Y:S01]  /*0ce0*/  FFMA R91, R46, R20.reuse, R91 ;  /* 0x000000142e5b7223 */ /* 0x080fe2000000005b */
[----:B------:R-:W-:Y:S01]  /*0cf0*/  FFMA R89, R38, R20, R89 ;  /* 0x0000001426597223 */ /* 0x000fe20000000059 */
        /* <DEDUP_REMOVED lines=12> */
[-C--:B-1----:R-:W-:Y:S01]  /*0dc0*/  FFMA R111, R48, R8.reuse, R111 ;  /* 0x00000008306f7223 */ /* 0x082fe2000000006f */
[-C--:B------:R-:W-:Y:S01]  /*0dd0*/  FFMA R109, R36, R8.reuse, R109 ;  /* 0x00000008246d7223 */ /* 0x080fe2000000006d */
[-C--:B------:R-:W-:Y:S01]  /*0de0*/  FFMA R107, R46, R8.reuse, R107 ;  /* 0x000000082e6b7223 */ /* 0x080fe2000000006b */
[-C--:B------:R-:W-:Y:S01]  /*0df0*/  FFMA R105, R38, R8.reuse, R105 ;  /* 0x0000000826697223 */ /* 0x080fe20000000069 */
[----:B------:R-:W-:Y:S01]  /*0e00*/  FFMA R91, R42, R8, R103 ;  /* 0x000000082a5b7223 */ /* 0x000fe20000000067 */
        /* <DEDUP_REMOVED lines=10> */
[-C--:B--2---:R-:W-:Y:S01]  /*0eb0*/  FFMA R103, R38, R12.reuse, R110 ;  /* 0x0000000c26677223 */ /* 0x084fe2000000006e */
[----:B------:R-:W-:Y:S01]  /*0ec0*/  FFMA R9, R50, R9, R113 ;  /* 0x0000000932097223 */ /* 0x000fe20000000071 */
[-C--:B------:R-:W-:Y:S01]  /*0ed0*/  FFMA R87, R36, R12.reuse, R26 ;  /* 0x0000000c24577223 */ /* 0x080fe2000000001a */
[-C--:B------:R-:W-:Y:S01]  /*0ee0*/  FFMA R93, R46, R12.reuse, R108 ;  /* 0x0000000c2e5d7223 */ /* 0x080fe2000000006c */
[-C--:B------:R-:W-:Y:S01]  /*0ef0*/  FFMA R105, R42, R12.reuse, R112 ;  /* 0x0000000c2a697223 */ /* 0x080fe20000000070 */
[----:B------:R-:W-:Y:S01]  /*0f00*/  FFMA R107, R40, R12, R114 ;  /* 0x0000000c286b7223 */ /* 0x000fe20000000072 */
[----:B------:R-:W-:Y:S01]  /*0f10*/  FFMA R113, R12, R30, R116 ;  /* 0x0000001e0c717223 */ /* 0x000fe20000000074 */
[----:B------:R-:W-:Y:S01]  /*0f20*/  FFMA R99, R48, R12, R24 ;  /* 0x0000000c30637223 */ /* 0x000fe20000000018 */
[----:B------:R-:W-:Y:S01]  /*0f30*/  FFMA R118, R12, R44, R118 ;  /* 0x0000002c0c767223 */ /* 0x000fe20000000076 */
[-C--:B------:R-:W-:Y:S01]  /*0f40*/  FFMA R24, R68, R13.reuse, R103 ;  /* 0x0000000d44187223 */ /* 0x080fe20000000067 */
[----:B------:R-:W0:Y:S01]  /*0f50*/  LDS R8, [R104+0x400] ;  /* 0x0004000068087984 */ /* 0x000e220000000800 */
[-C--:B------:R-:W-:Y:S01]  /*0f60*/  FFMA R124, R72, R13.reuse, R87 ;  /* 0x0000000d487c7223 */ /* 0x080fe20000000057 */
[-C--:B------:R-:W-:Y:S01]  /*0f70*/  FFMA R12, R70, R13.reuse, R93 ;  /* 0x0000000d460c7223 */ /* 0x080fe2000000005d */
[-C--:B------:R-:W-:Y:S01]  /*0f80*/  FFMA R103, R66, R13.reuse, R105 ;  /* 0x0000000d42677223 */ /* 0x080fe20000000069 */
[-C--:B------:R-:W-:Y:S01]  /*0f90*/  FFMA R93, R64, R13.reuse, R107 ;  /* 0x0000000d405d7223 */ /* 0x080fe2000000006b */
[----:B------:R-:W-:Y:S01]  /*0fa0*/  FFMA R87, R28, R13, R113 ;  /* 0x0000000d1c577223 */ /* 0x000fe20000000071 */
[-C--:B------:R-:W-:Y:S01]  /*0fb0*/  FFMA R105, R42, R16.reuse, R123 ;  /* 0x000000102a697223 */ /* 0x080fe2000000007b */
[-C--:B------:R-:W-:Y:S01]  /*0fc0*/  FFMA R115, R48, R16.reuse, R115 ;  /* 0x0000001030737223 */ /* 0x080fe20000000073 */
[-C--:B------:R-:W-:Y:S01]  /*0fd0*/  FFMA R117, R36, R16.reuse, R117 ;  /* 0x0000001024757223 */ /* 0x080fe20000000075 */
[-C--:B------:R-:W-:Y:S01]  /*0fe0*/  FFMA R119, R46, R16.reuse, R119 ;  /* 0x000000102e777223 */ /* 0x080fe20000000077 */
[-C--:B------:R-:W-:Y:S01]  /*0ff0*/  FFMA R121, R38, R16.reuse, R121 ;  /* 0x0000001026797223 */ /* 0x080fe20000000079 */
[-C--:B------:R-:W-:Y:S01]  /*1000*/  FFMA R107, R40, R16.reuse, R125 ;  /* 0x00000010286b7223 */ /* 0x080fe2000000007d */
[----:B------:R-:W1:Y:S01]  /*1010*/  LDS R123, [R104+0x4c0] ;  /* 0x0004c000687b7984 */ /* 0x000e620000000800 */
[----:B------:R-:W-:Y:S01]  /*1020*/  FFMA R113, R30, R16, R90 ;  /* 0x000000101e717223 */ /* 0x000fe2000000005a */
[----:B------:R-:W-:Y:S01]  /*1030*/  FFMA R16, R16, R44, R88 ;  /* 0x0000002c10107223 */ /* 0x000fe20000000058 */
[-C--:B------:R-:W-:Y:S01]  /*1040*/  FFMA R68, R68, R17.reuse, R121 ;  /* 0x0000001144447223 */ /* 0x080fe20000000079 */
[----:B------:R-:W2:Y:S01]  /*1050*/  LDS R26, [R104+0x480] ;  /* 0x00048000681a7984 */ /* 0x000ea20000000800 */
[-C--:B------:R-:W-:Y:S01]  /*1060*/  FFMA R121, R28, R17.reuse, R113 ;  /* 0x000000111c797223 */ /* 0x080fe20000000071 */
[----:B------:R-:W-:Y:S01]  /*1070*/  FFMA R113, R50, R17, R16 ;  /* 0x0000001132717223 */ /* 0x000fe20000000010 */
[C---:B------:R-:W-:Y:S01]  /*1080*/  FFMA R99, R74.reuse, R13, R99 ;  /* 0x0000000d4a637223 */ /* 0x040fe20000000063 */
[----:B------:R-:W3:Y:S01]  /*1090*/  LDS R44, [R104+0x500] ;  /* 0x00050000682c7984 */ /* 0x000ee20000000800 */
[-C--:B------:R-:W-:Y:S01]  /*10a0*/  FFMA R74, R74, R17.reuse, R115 ;  /* 0x000000114a4a7223 */ /* 0x080fe20000000073 */
[-C--:B------:R-:W-:Y:S01]  /*10b0*/  FFMA R72, R72, R17.reuse, R117 ;  /* 0x0000001148487223 */ /* 0x080fe20000000075 */
[-C--:B------:R-:W-:Y:S01]  /*10c0*/  FFMA R125, R66, R17.reuse, R105 ;  /* 0x00000011427d7223 */ /* 0x080fe20000000069 */
[----:B------:R-:W4:Y:S01]  /*10d0*/  LDS R16, [R104+0x540] ;  /* 0x0005400068107984 */ /* 0x000f220000000800 */
[-C--:B------:R-:W-:Y:S01]  /*10e0*/  FFMA R88, R70, R17.reuse, R119 ;  /* 0x0000001146587223 */ /* 0x080fe20000000077 */
[----:B------:R-:W-:Y:S01]  /*10f0*/  FFMA R115, R64, R17, R107 ;  /* 0x0000001140737223 */ /* 0x000fe2000000006b */
[C---:B------:R-:W-:Y:S01]  /*1100*/  FFMA R17, R122.reuse, R22, R20 ;  /* 0x000000167a117223 */ /* 0x040fe20000000014 */
[----:B------:R-:W5:Y:S01]  /*1110*/  LDS R114, [R104+0x5c0] ;  /* 0x0005c00068727984 */ /* 0x000f620000000800 */
[C---:B------:R-:W-:Y:S01]  /*1120*/  FFMA R109, R122.reuse, R10, R109 ;  /* 0x0000000a7a6d7223 */ /* 0x040fe2000000006d */
[----:B------:R-:W-:Y:S01]  /*1130*/  FFMA R124, R122, R14, R124 ;  /* 0x0000000e7a7c7223 */ /* 0x000fe2000000007c */
[----:B------:R-:W-:Y:S01]  /*1140*/  FFMA R13, R50, R13, R118 ;  /* 0x0000000d320d7223 */ /* 0x000fe20000000076 */
[C---:B------:R-:W-:Y:S01]  /*1150*/  FFMA R78, R106.reuse, R62, R78 ;  /* 0x0000003e6a4e7223 */ /* 0x040fe2000000004e */
[C---:B------:R-:W-:Y:S01]  /*1160*/  FFMA R36, R106.reuse, R34, R67 ;  /* 0x000000226a247223 */ /* 0x040fe20000000043 */
[C---:B------:R-:W-:Y:S01]  /*1170*/  FFMA R38, R106.reuse, R22, R77 ;  /* 0x000000166a267223 */ /* 0x040fe2000000004d */
[C---:B------:R-:W-:Y:S01]  /*1180*/  FFMA R40, R106.reuse, R10, R83 ;  /* 0x0000000a6a287223 */ /* 0x040fe20000000053 */
[----:B------:R-:W-:Y:S01]  /*1190*/  FFMA R28, R106, R14, R87 ;  /* 0x0000000e6a1c7223 */ /* 0x000fe20000000057 */
[C---:B0-----:R-:W-:Y:S01]  /*11a0*/  FFMA R105, R8.reuse, R22, R97 ;  /* 0x0000001608697223 */ /* 0x041fe20000000061 */
[C---:B------:R-:W-:Y:S01]  /*11b0*/  FFMA R119, R8.reuse, R54, R45 ;  /* 0x0000003608777223 */ /* 0x040fe2000000002d */
[----:B------:R-:W-:Y:S01]  /*11c0*/  FFMA R110, R8, R62, R7 ;  /* 0x0000003e086e7223 */ /* 0x000fe20000000007 */
[----:B------:R-:W-:Y:S01]  /*11d0*/  FFMA R97, R122, R54, R43 ;  /* 0x000000367a617223 */ /* 0x000fe2000000002b */
[C---:B------:R-:W-:Y:S01]  /*11e0*/  FFMA R117, R8.reuse, R58, R76 ;  /* 0x0000003a08757223 */ /* 0x040fe2000000004c */
[C---:B------:R-:W-:Y:S01]  /*11f0*/  FFMA R107, R8.reuse, R34, R84 ;  /* 0x00000022086b7223 */ /* 0x040fe20000000054 */
[C---:B------:R-:W-:Y:S01]  /*1200*/  FFMA R111, R8.reuse, R10, R111 ;  /* 0x0000000a086f7223 */ /* 0x040fe2000000006f */
[----:B------:R-:W-:Y:S01]  /*1210*/  FFMA R99, R8, R14, R99 ;  /* 0x0000000e08637223 */ /* 0x000fe20000000063 */
[C---:B------:R-:W-:Y:S01]  /*1220*/  FFMA R45, R122.reuse, R58, R56 ;  /* 0x0000003a7a2d7223 */ /* 0x040fe20000000038 */
[C---:B------:R-:W-:Y:S01]  /*1230*/  FFMA R7, R122.reuse, R62, R60 ;  /* 0x0000003e7a077223 */ /* 0x040fe2000000003c */
[----:B------:R-:W-:Y:S01]  /*1240*/  FFMA R43, R122, R34, R32 ;  /* 0x000000227a2b7223 */ /* 0x000fe20000000020 */
[----:B------:R-:W-:Y:S01]  /*1250*/  FFMA R8, R8, R18, R74 ;  /* 0x0000001208087223 */ /* 0x000fe2000000004a */
[C---:B-1----:R-:W-:Y:S01]  /*1260*/  FFMA R92, R123.reuse, R58, R27 ;  /* 0x0000003a7b5c7223 */ /* 0x042fe2000000001b */
[----:B------:R-:W-:Y:S01]  /*1270*/  FFMA R122, R122, R18, R72 ;  /* 0x000000127a7a7223 */ /* 0x000fe20000000048 */
[C---:B------:R-:W-:Y:S01]  /*1280*/  FFMA R90, R123.reuse, R54, R41 ;  /* 0x000000367b5a7223 */ /* 0x040fe20000000029 */
[C---:B------:R-:W-:Y:S01]  /*1290*/  FFMA R94, R123.reuse, R62, R51 ;  /* 0x0000003e7b5e7223 */ /* 0x040fe20000000033 */
[C---:B------:R-:W-:Y:S01]  /*12a0*/  FFMA R96, R123.reuse, R34, R73 ;  /* 0x000000227b607223 */ /* 0x040fe20000000049 */
[C---:B------:R-:W-:Y:S01]  /*12b0*/  FFMA R86, R123.reuse, R22, R89 ;  /* 0x000000167b567223 */ /* 0x040fe20000000059 */
[C---:B------:R-:W-:Y:S01]  /*12c0*/  FFMA R84, R123.reuse, R10, R101 ;  /* 0x0000000a7b547223 */ /* 0x040fe20000000065 */
[C---:B------:R-:W-:Y:S01]  /*12d0*/  FFMA R76, R123.reuse, R14, R24 ;  /* 0x0000000e7b4c7223 */ /* 0x040fe20000000018 */
[----:B------:R-:W-:Y:S01]  /*12e0*/  FFMA R66, R123, R18, R68 ;  /* 0x000000127b427223 */ /* 0x000fe20000000044 */
[----:B------:R-:W0:Y:S01]  /*12f0*/  LDS R27, [R104+0x640] ;  /* 0x00064000681b7984 */ /* 0x000e220000000800 */
[----:B--2---:R-:W-:Y:S01]  /*1300*/  FFMA R116, R26, R58, R47 ;  /* 0x0000003a1a747223 */ /* 0x004fe2000000002f */
[C---:B---3--:R-:W-:Y:S01]  /*1310*/  FFMA R68, R44.reuse, R54, R39 ;  /* 0x000000362c447223 */ /* 0x048fe20000000027 */
[C---:B------:R-:W-:Y:S01]  /*1320*/  FFMA R70, R44.reuse, R58, R25 ;  /* 0x0000003a2c467223 */ /* 0x040fe20000000019 */
[C---:B------:R-:W-:Y:S01]  /*1330*/  FFMA R82, R44.reuse, R62, R82 ;  /* 0x0000003e2c527223 */ /* 0x040fe20000000052 */
[C---:B------:R-:W-:Y:S01]  /*1340*/  FFMA R72, R44.reuse, R34, R71 ;  /* 0x000000222c487223 */ /* 0x040fe20000000047 */
[C---:B------:R-:W-:Y:S01]  /*1350*/  FFMA R74, R44.reuse, R22, R81 ;  /* 0x000000162c4a7223 */ /* 0x040fe20000000051 */
[C---:B------:R-:W-:Y:S01]  /*1360*/  FFMA R64, R44.reuse, R10, R91 ;  /* 0x0000000a2c407223 */ /* 0x040fe2000000005b */
[C---:B------:R-:W-:Y:S01]  /*1370*/  FFMA R20, R44.reuse, R14, R103 ;  /* 0x0000000e2c147223 */ /* 0x040fe20000000067 */
[----:B------:R-:W1:Y:S01]  /*1380*/  LDS R123, [R104+0x740] ;  /* 0x00074000687b7984 */ /* 0x000e620000000800 */
[-C--:B------:R-:W-:Y:S01]  /*1390*/  FFMA R44, R44, R18.reuse, R125 ;  /* 0x000000122c2c7223 */ /* 0x080fe2000000007d */
[----:B------:R-:W-:Y:S01]  /*13a0*/  FFMA R24, R106, R18, R121 ;  /* 0x000000126a187223 */ /* 0x000fe20000000079 */
[C---:B----4-:R-:W-:Y:S01]  /*13b0*/  FFMA R46, R16.reuse, R54, R37 ;  /* 0x00000036102e7223 */ /* 0x050fe20000000025 */
[----:B------:R-:W2:Y:S01]  /*13c0*/  LDS R47, [R104+0x600] ;  /* 0x00060000682f7984 */ /* 0x000ea20000000800 */
[C---:B------:R-:W-:Y:S01]  /*13d0*/  FFMA R60, R16.reuse, R58, R31 ;  /* 0x0000003a103c7223 */ /* 0x040fe2000000001f */
[C---:B------:R-:W-:Y:S01]  /*13e0*/  FFMA R80, R16.reuse, R62, R80 ;  /* 0x0000003e10507223 */ /* 0x040fe20000000050 */
[C---:B------:R-:W-:Y:S01]  /*13f0*/  FFMA R48, R16.reuse, R34, R69 ;  /* 0x0000002210307223 */ /* 0x040fe20000000045 */
[----:B------:R-:W3:Y:S01]  /*1400*/  LDS R125, [R104+0x700] ;  /* 0x00070000687d7984 */ /* 0x000ee20000000800 */
[C---:B------:R-:W-:Y:S01]  /*1410*/  FFMA R50, R16.reuse, R22, R79 ;  /* 0x0000001610327223 */ /* 0x040fe2000000004f */
[C---:B------:R-:W-:Y:S01]  /*1420*/  FFMA R42, R16.reuse, R10, R85 ;  /* 0x0000000a102a7223 */ /* 0x040fe20000000055 */
[C---:B------:R-:W-:Y:S01]  /*1430*/  FFMA R30, R16.reuse, R14, R93 ;  /* 0x0000000e101e7223 */ /* 0x040fe2000000005d */
[----:B------:R-:W4:Y:S01]  /*1440*/  LDS R121, [R104+0x780] ;  /* 0x0007800068797984 */ /* 0x000f220000000800 */
[----:B------:R-:W-:Y:S01]  /*1450*/  FFMA R16, R16, R18, R115 ;  /* 0x0000001210107223 */ /* 0x000fe20000000073 */
[C---:B------:R-:W-:Y:S01]  /*1460*/  FFMA R102, R26.reuse, R54, R52 ;  /* 0x000000361a667223 */ /* 0x040fe20000000034 */
[C---:B------:R-:W-:Y:S01]  /*1470*/  FFMA R118, R26.reuse, R62, R65 ;  /* 0x0000003e1a767223 */ /* 0x040fe20000000041 */
[----:B------:R-:W4:Y:S01]  /*1480*/  LDS R25, [R104+0x680] ;  /* 0x0006800068197984 */ /* 0x000f220000000800 */
[C---:B------:R-:W-:Y:S01]  /*1490*/  FFMA R120, R26.reuse, R34, R75 ;  /* 0x000000221a787223 */ /* 0x040fe2000000004b */
[C---:B------:R-:W-:Y:S01]  /*14a0*/  FFMA R100, R26.reuse, R22, R95 ;  /* 0x000000161a647223 */ /* 0x040fe2000000005f */
[C---:B------:R-:W-:Y:S01]  /*14b0*/  FFMA R98, R26.reuse, R10, R98 ;  /* 0x0000000a1a627223 */ /* 0x040fe20000000062 */
[----:B------:R-:W4:Y:S01]  /*14c0*/  LDS R115, [R104+0x6c0] ;  /* 0x0006c00068737984 */ /* 0x000f220000000800 */
[C---:B------:R-:W-:Y:S01]  /*14d0*/  FFMA R12, R26.reuse, R14, R12 ;  /* 0x0000000e1a0c7223 */ /* 0x040fe2000000000c */
[----:B------:R-:W-:Y:S01]  /*14e0*/  FFMA R88, R26, R18, R88 ;  /* 0x000000121a587223 */ /* 0x000fe20000000058 */
[C---:B------:R-:W-:Y:S01]  /*14f0*/  FFMA R26, R106.reuse, R54, R49 ;  /* 0x000000366a1a7223 */ /* 0x040fe20000000031 */
[-C--:B------:R-:W-:Y:S01]  /*1500*/  FFMA R32, R106, R58.reuse, R29 ;  /* 0x0000003a6a207223 */ /* 0x080fe2000000001d */
[C---:B-----5:R-:W-:Y:S01]  /*1510*/  FFMA R52, R114.reuse, R58, R57 ;  /* 0x0000003a72347223 */ /* 0x060fe20000000039 */
[C---:B------:R-:W-:Y:S01]  /*1520*/  FFMA R54, R114.reuse, R54, R53 ;  /* 0x0000003672367223 */ /* 0x040fe20000000035 */
[C---:B------:R-:W-:Y:S01]  /*1530*/  FFMA R112, R114.reuse, R62, R61 ;  /* 0x0000003e72707223 */ /* 0x040fe2000000003d */
[C---:B------:R-:W-:Y:S01]  /*1540*/  FFMA R56, R114.reuse, R34, R33 ;  /* 0x0000002272387223 */ /* 0x040fe20000000021 */
[C---:B------:R-:W-:Y:S01]  /*1550*/  FFMA R58, R114.reuse, R22, R21 ;  /* 0x00000016723a7223 */ /* 0x040fe20000000015 */
[C---:B------:R-:W-:Y:S01]  /*1560*/  FFMA R106, R114.reuse, R10, R9 ;  /* 0x0000000a726a7223 */ /* 0x040fe20000000009 */
[C---:B------:R-:W-:Y:S01]  /*1570*/  FFMA R108, R114.reuse, R14, R13 ;  /* 0x0000000e726c7223 */ /* 0x040fe2000000000d */
[----:B------:R-:W-:Y:S01]  /*1580*/  FFMA R114, R114, R18, R113 ;  /* 0x0000001272727223 */ /* 0x000fe20000000071 */
[C---:B0-----:R-:W-:Y:S01]  /*1590*/  FFMA R29, R27.reuse, R59, R45 ;  /* 0x0000003b1b1d7223 */ /* 0x041fe2000000002d */
[----:B------:R-:W0:Y:S01]  /*15a0*/  LDS R49, [R104+0x7c0] ;  /* 0x0007c00068317984 */ /* 0x000e220000000800 */
[C---:B------:R-:W-:Y:S01]  /*15b0*/  FFMA R77, R27.reuse, R35, R43 ;  /* 0x000000231b4d7223 */ /* 0x040fe2000000002b */
[C---:B------:R-:W-:Y:S01]  /*15c0*/  FFMA R93, R27.reuse, R23, R17 ;  /* 0x000000171b5d7223 */ /* 0x040fe20000000011 */
[C---:B------:R-:W-:Y:S01]  /*15d0*/  FFMA R37, R27.reuse, R55, R97 ;  /* 0x000000371b257223 */ /* 0x040fe20000000061 */
[C---:B------:R-:W-:Y:S01]  /*15e0*/  FFMA R7, R27.reuse, R63, R7 ;  /* 0x0000003f1b077223 */ /* 0x040fe20000000007 */
[----:B------:R-:W-:Y:S01]  /*15f0*/  FFMA R109, R27, R11, R109 ;  /* 0x0000000b1b6d7223 */ /* 0x000fe2000000006d */
[C---:B-1----:R-:W-:Y:S01]  /*1600*/  FFMA R45, R123.reuse, R55, R46 ;  /* 0x000000377b2d7223 */ /* 0x042fe2000000002e */
[C---:B------:R-:W-:Y:S01]  /*1610*/  FFMA R60, R123.reuse, R59, R60 ;  /* 0x0000003b7b3c7223 */ /* 0x040fe2000000003c */
[C---:B------:R-:W-:Y:S01]  /*1620*/  FFMA R51, R123.reuse, R63, R80 ;  /* 0x0000003f7b337223 */ /* 0x040fe20000000050 */
[C---:B------:R-:W-:Y:S01]  /*1630*/  FFMA R67, R123.reuse, R35, R48 ;  /* 0x000000237b437223 */ /* 0x040fe20000000030 */
[C---:B------:R-:W-:Y:S01]  /*1640*/  FFMA R85, R123.reuse, R23, R50 ;  /* 0x000000177b557223 */ /* 0x040fe20000000032 */
[C---:B------:R-:W-:Y:S01]  /*1650*/  FFMA R101, R123.reuse, R11, R42 ;  /* 0x0000000b7b657223 */ /* 0x040fe2000000002a */
[-C--:B------:R-:W-:Y:S01]  /*1660*/  FFMA R18, R123, R15.reuse, R30 ;  /* 0x0000000f7b127223 */ /* 0x080fe2000000001e */
[----:B--2---:R-:W-:Y:S01]  /*1670*/  FFMA R22, R47, R15, R99 ;  /* 0x0000000f2f167223 */ /* 0x004fe20000000063 */
[----:B------:R-:W-:Y:S01]  /*1680*/  FFMA R123, R123, R19, R16 ;  /* 0x000000137b7b7223 */ /* 0x000fe20000000010 */
[C---:B------:R-:W-:Y:S01]  /*1690*/  FFMA R33, R47.reuse, R55, R119 ;  /* 0x000000372f217223 */ /* 0x040fe20000000077 */
[C---:B------:R-:W-:Y:S01]  /*16a0*/  FFMA R31, R47.reuse, R59, R117 ;  /* 0x0000003b2f1f7223 */ /* 0x040fe20000000075 */
[----:B------:R-:W-:Y:S01]  /*16b0*/  FFMA R79, R47, R35, R107 ;  /* 0x000000232f4f7223 */ /* 0x000fe2000000006b */
[C---:B---3--:R-:W-:Y:S01]  /*16c0*/  FFMA R43, R125.reuse, R55, R68 ;  /* 0x000000377d2b7223 */ /* 0x048fe20000000044 */
[C---:B------:R-:W-:Y:S01]  /*16d0*/  FFMA R61, R125.reuse, R59, R70 ;  /* 0x0000003b7d3d7223 */ /* 0x040fe20000000046 */
[C---:B------:R-:W-:Y:S01]  /*16e0*/  FFMA R17, R125.reuse, R63, R82 ;  /* 0x0000003f7d117223 */ /* 0x040fe20000000052 */
[C---:B------:R-:W-:Y:S01]  /*16f0*/  FFMA R71, R125.reuse, R35, R72 ;  /* 0x000000237d477223 */ /* 0x040fe20000000048 */
[C---:B------:R-:W-:Y:S01]  /*1700*/  FFMA R87, R125.reuse, R23, R74 ;  /* 0x000000177d577223 */ /* 0x040fe2000000004a */
[C---:B------:R-:W-:Y:S01]  /*1710*/  FFMA R103, R125.reuse, R11, R64 ;  /* 0x0000000b7d677223 */ /* 0x040fe20000000040 */
[----:B------:R-:W-:Y:S01]  /*1720*/  FFMA R20, R125, R15, R20 ;  /* 0x0000000f7d147223 */ /* 0x000fe20000000014 */
[C---:B----4-:R-:W-:Y:S01]  /*1730*/  FFMA R57, R121.reuse, R55, R26 ;  /* 0x0000003779397223 */ /* 0x050fe2000000001a */
[C---:B------:R-:W-:Y:S01]  /*1740*/  FFMA R62, R121.reuse, R59, R32 ;  /* 0x0000003b793e7223 */ /* 0x040fe20000000020 */
[C---:B------:R-:W-:Y:S01]  /*1750*/  FFMA R65, R121.reuse, R63, R78 ;  /* 0x0000003f79417223 */ /* 0x040fe2000000004e */
[C---:B------:R-:W-:Y:S01]  /*1760*/  FFMA R69, R121.reuse, R35, R36 ;  /* 0x0000002379457223 */ /* 0x040fe20000000024 */
[C---:B------:R-:W-:Y:S01]  /*1770*/  FFMA R83, R121.reuse, R23, R38 ;  /* 0x0000001779537223 */ /* 0x040fe20000000026 */
[C---:B------:R-:W-:Y:S01]  /*1780*/  FFMA R99, R121.reuse, R11, R40 ;  /* 0x0000000b79637223 */ /* 0x040fe20000000028 */
[-C--:B------:R-:W-:Y:S01]  /*1790*/  FFMA R16, R121, R15.reuse, R28 ;  /* 0x0000000f79107223 */ /* 0x080fe2000000001c */
[C---:B------:R-:W-:Y:S01]  /*17a0*/  FFMA R14, R27.reuse, R15, R124 ;  /* 0x0000000f1b0e7223 */ /* 0x040fe2000000007c */
[----:B------:R-:W-:Y:S01]  /*17b0*/  FFMA R119, R27, R19, R122 ;  /* 0x000000131b777223 */ /* 0x000fe2000000007a */
[C---:B------:R-:W-:Y:S01]  /*17c0*/  FFMA R39, R25.reuse, R55, R102 ;  /* 0x0000003719277223 */ /* 0x040fe20000000066 */
[C---:B------:R-:W-:Y:S01]  /*17d0*/  FFMA R21, R25.reuse, R59, R116 ;  /* 0x0000003b19157223 */ /* 0x040fe20000000074 */
[C---:B------:R-:W-:Y:S01]  /*17e0*/  FFMA R9, R25.reuse, R63, R118 ;  /* 0x0000003f19097223 */ /* 0x040fe20000000076 */
[C---:B------:R-:W-:Y:S01]  /*17f0*/  FFMA R75, R25.reuse, R35, R120 ;  /* 0x00000023194b7223 */ /* 0x040fe20000000078 */
[C---:B------:R-:W-:Y:S01]  /*1800*/  FFMA R91, R25.reuse, R23, R100 ;  /* 0x00000017195b7223 */ /* 0x040fe20000000064 */
[C---:B------:R-:W-:Y:S01]  /*1810*/  FFMA R107, R25.reuse, R11, R98 ;  /* 0x0000000b196b7223 */ /* 0x040fe20000000062 */
[C---:B------:R-:W-:Y:S01]  /*1820*/  FFMA R12, R25.reuse, R15, R12 ;  /* 0x0000000f190c7223 */ /* 0x040fe2000000000c */
[-C--:B------:R-:W-:Y:S01]  /*1830*/  FFMA R117, R25, R19.reuse, R88 ;  /* 0x0000001319757223 */ /* 0x080fe20000000058 */
[-C--:B------:R-:W-:Y:S01]  /*1840*/  FFMA R125, R125, R19.reuse, R44 ;  /* 0x000000137d7d7223 */ /* 0x080fe2000000002c */
[----:B------:R-:W-:Y:S01]  /*1850*/  FFMA R121, R121, R19, R24 ;  /* 0x0000001379797223 */ /* 0x000fe20000000018 */
[----:B------:R-:W-:Y:S01]  /*1860*/  LDS R44, [R104+0x980] ;  /* 0x00098000682c7984 */ /* 0x000fe20000000800 */
[-C--:B------:R-:W-:Y:S01]  /*1870*/  FFMA R89, R115, R23.reuse, R86 ;  /* 0x0000001773597223 */ /* 0x080fe20000000056 */
[----:B------:R-:W-:Y:S01]  /*1880*/  FFMA R95, R47, R23, R105 ;  /* 0x000000172f5f7223 */ /* 0x000fe20000000069 */
[----:B------:R-:W-:Y:S01]  /*1890*/  FFMA R105, R115, R11, R84 ;  /* 0x0000000b73697223 */ /* 0x000fe20000000054 */
[----:B------:R-:W1:Y:S01]  /*18a0*/  LDS.128 R24, [R6+0x10] ;  /* 0x0000100006187984 */ /* 0x000e620000000c00 */
[C---:B------:R-:W-:Y:S01]  /*18b0*/  FFMA R110, R47.reuse, R63, R110 ;  /* 0x0000003f2f6e7223 */ /* 0x040fe2000000006e */
[C---:B------:R-:W-:Y:S01]  /*18c0*/  FFMA R111, R47.reuse, R11, R111 ;  /* 0x0000000b2f6f7223 */ /* 0x040fe2000000006f */
[----:B------:R-:W-:Y:S01]  /*18d0*/  FFMA R8, R47, R19, R8 ;  /* 0x000000132f087223 */ /* 0x000fe20000000008 */
[----:B------:R-:W2:Y:S01]  /*18e0*/  LDS R32, [R104+0xb80] ;  /* 0x000b800068207984 */ /* 0x000ea20000000800 */
[C---:B------:R-:W-:Y:S01]  /*18f0*/  FFMA R41, R115.reuse, R55, R90 ;  /* 0x0000003773297223 */ /* 0x040fe2000000005a */
[C---:B------:R-:W-:Y:S01]  /*1900*/  FFMA R47, R115.reuse, R59, R92 ;  /* 0x0000003b732f7223 */ /* 0x040fe2000000005c */
[C---:B------:R-:W-:Y:S01]  /*1910*/  FFMA R13, R115.reuse, R63, R94 ;  /* 0x0000003f730d7223 */ /* 0x040fe2000000005e */
[----:B------:R-:W3:Y:S01]  /*1920*/  LDS R72, [R104+0xd80] ;  /* 0x000d800068487984 */ /* 0x000ee20000000800 */
[C---:B------:R-:W-:Y:S01]  /*1930*/  FFMA R73, R115.reuse, R35, R96 ;  /* 0x0000002373497223 */ /* 0x040fe20000000060 */
[C---:B------:R-:W-:Y:S01]  /*1940*/  FFMA R10, R115.reuse, R15, R76 ;  /* 0x0000000f730a7223 */ /* 0x040fe2000000004c */
[----:B------:R-:W-:Y:S01]  /*1950*/  FFMA R115, R115, R19, R66 ;  /* 0x0000001373737223 */ /* 0x000fe20000000042 */
[----:B------:R-:W4:Y:S01]  /*1960*/  LDS R86, [R104+0x800] ;  /* 0x0008000068567984 */ /* 0x000f220000000800 */
[C---:B0-----:R-:W-:Y:S01]  /*1970*/  FFMA R118, R49.reuse, R55, R54 ;  /* 0x0000003731767223 */ /* 0x041fe20000000036 */
[C---:B------:R-:W-:Y:S01]  /*1980*/  FFMA R116, R49.reuse, R59, R52 ;  /* 0x0000003b31747223 */ /* 0x040fe20000000034 */
[C---:B------:R-:W-:Y:S01]  /*1990*/  FFMA R113, R49.reuse, R11, R106 ;  /* 0x0000000b31717223 */ /* 0x040fe2000000006a */
[----:B------:R-:W0:Y:S01]  /*19a0*/  LDS R28, [R104+0x880] ;  /* 0x00088000681c7984 */ /* 0x000e220000000800 */
[C---:B------:R-:W-:Y:S01]  /*19b0*/  FFMA R106, R49.reuse, R19, R114 ;  /* 0x00000013316a7223 */ /* 0x040fe20000000072 */
[C---:B------:R-:W-:Y:S01]  /*19c0*/  FFMA R81, R49.reuse, R35, R56 ;  /* 0x0000002331517223 */ /* 0x040fe20000000038 */
[C---:B------:R-:W-:Y:S01]  /*19d0*/  FFMA R97, R49.reuse, R23, R58 ;  /* 0x0000001731617223 */ /* 0x040fe2000000003a */
[----:B------:R-:W5:Y:S01]  /*19e0*/  LDS R50, [R104+0x8c0] ;  /* 0x0008c00068327984 */ /* 0x000f620000000800 */
[C---:B------:R-:W-:Y:S01]  /*19f0*/  FFMA R108, R49.reuse, R15, R108 ;  /* 0x0000000f316c7223 */ /* 0x040fe2000000006c */
[----:B------:R-:W-:-:S02]  /*1a00*/  FFMA R112, R49, R63, R112 ;  /* 0x0000003f31707223 */ /* 0x000fc40000000070 */
[----:B------:R-:W5:Y:S04]  /*1a10*/  LDS R80, [R104+0x840] ;  /* 0x0008400068507984 */ /* 0x000f680000000800 */
[----:B------:R-:W5:Y:S04]  /*1a20*/  LDS R48, [R104+0x900] ;  /* 0x0009000068307984 */ /* 0x000f680000000800 */
[----:B------:R-:W5:Y:S04]  /*1a30*/  LDS R46, [R104+0x940] ;  /* 0x00094000682e7984 */ /* 0x000f680000000800 */
[----:B------:R-:W5:Y:S04]  /*1a40*/  LDS R42, [R104+0x9c0] ;  /* 0x0009c000682a7984 */ /* 0x000f680000000800 */
[----:B------:R-:W5:Y:S01]  /*1a50*/  LDS R84, [R104+0xa00] ;  /* 0x000a000068547984 */ /* 0x000f620000000800 */
        /* <DEDUP_REMOVED lines=8> */
[----:B0-----:R-:W-:-:S03]  /*1ae0*/  FFMA R39, R24, R28, R39 ;  /* 0x0000001c18277223 */ /* 0x001fc60000000027 */
[----:B------:R-:W0:Y:S01]  /*1af0*/  LDS R34, [R104+0xb40] ;  /* 0x000b400068227984 */ /* 0x000e220000000800 */
[----:B-----5:R-:W-:-:S03]  /*1b00*/  FFMA R41, R24, R50, R41 ;  /* 0x0000003218297223 */ /* 0x020fc60000000029 */
[----:B------:R-:W5:Y:S01]  /*1b10*/  LDS R30, [R104+0xbc0] ;  /* 0x000bc000681e7984 */ /* 0x000f620000000800 */
[----:B------:R-:W-:-:S03]  /*1b20*/  FFMA R37, R24, R80, R37 ;  /* 0x0000005018257223 */ /* 0x000fc60000000025 */
        /* <DEDUP_REMOVED lines=20> */
[----:B------:R-:W5:Y:S01]  /*1c70*/  LDS.128 R52, [R6+0x210] ;  /* 0x0002100006347984 */ /* 0x000f620000000c00 */
        /* <DEDUP_REMOVED lines=11> */
[----:B------:R-:W1:Y:S01]  /*1d30*/  LDS.128 R56, [R6+0x410] ;  /* 0x0004100006387984 */ /* 0x000e620000000c00 */
[-C--:B--2---:R-:W-:Y:S01]  /*1d40*/  FFMA R45, R102, R27.reuse, R33 ;  /* 0x0000001b662d7223 */ /* 0x084fe20000000021 */
[-C--:B---3--:R-:W-:Y:S01]  /*1d50*/  FFMA R41, R98, R27.reuse, R39 ;  /* 0x0000001b62297223 */ /* 0x088fe20000000027 */
[-C--:B----4-:R-:W-:Y:S01]  /*1d60*/  FFMA R39, R96, R27.reuse, R11 ;  /* 0x0000001b60277223 */ /* 0x090fe2000000000b */
[-C--:B0-----:R-:W-:Y:S01]  /*1d70*/  FFMA R33, R90, R27.reuse, R19 ;  /* 0x0000001b5a217223 */ /* 0x081fe20000000013 */
[C---:B-----5:R-:W-:Y:S01]  /*1d80*/  FFMA R21, R52.reuse, R28, R21 ;  /* 0x0000001c34157223 */ /* 0x060fe20000000015 */
[C---:B------:R-:W-:Y:S01]  /*1d90*/  FFMA R47, R52.reuse, R50, R47 ;  /* 0x00000032342f7223 */ /* 0x040fe2000000002f */
[C---:B------:R-:W-:Y:S01]  /*1da0*/  FFMA R61, R52.reuse, R48, R61 ;  /* 0x00000030343d7223 */ /* 0x040fe2000000003d */
[C---:B------:R-:W-:Y:S01]  /*1db0*/  FFMA R11, R52.reuse, R46, R60 ;  /* 0x0000002e340b7223 */ /* 0x040fe2000000003c */
[----:B------:R-:W-:Y:S01]  /*1dc0*/  FFMA R19, R52, R42, R116 ;  /* 0x0000002a34137223 */ /* 0x000fe20000000074 */
[-C--:B------:R-:W-:Y:S01]  /*1dd0*/  FFMA R43, R100, R27.reuse, R37 ;  /* 0x0000001b642b7223 */ /* 0x080fe20000000025 */
[----:B------:R-:W-:Y:S01]  /*1de0*/  FFMA R31, R86, R52, R31 ;  /* 0x00000034561f7223 */ /* 0x000fe2000000001f */
[----:B------:R-:W-:Y:S01]  /*1df0*/  FFMA R29, R52, R80, R29 ;  /* 0x00000050341d7223 */ /* 0x000fe2000000001d */
[----:B------:R-:W-:Y:S01]  /*1e00*/  FFMA R37, R94, R27, R15 ;  /* 0x0000001b5e257223 */ /* 0x000fe2000000000f */
[----:B------:R-:W-:Y:S01]  /*1e10*/  FFMA R15, R52, R44, R62 ;  /* 0x0000002c340f7223 */ /* 0x000fe2000000003e */
[-C--:B------:R-:W-:Y:S01]  /*1e20*/  FFMA R21, R40, R53.reuse, R21 ;  /* 0x0000003528157223 */ /* 0x080fe20000000015 */
[-C--:B------:R-:W-:Y:S01]  /*1e30*/  FFMA R47, R38, R53.reuse, R47 ;  /* 0x00000035262f7223 */ /* 0x080fe2000000002f */
[-C--:B------:R-:W-:Y:S01]  /*1e40*/  FFMA R61, R36, R53.reuse, R61 ;  /* 0x00000035243d7223 */ /* 0x080fe2000000003d */
[-C--:B------:R-:W-:Y:S01]  /*1e50*/  FFMA R11, R34, R53.reuse, R11 ;  /* 0x00000035220b7223 */ /* 0x080fe2000000000b */
[-C--:B------:R-:W-:Y:S01]  /*1e60*/  FFMA R19, R30, R53.reuse, R19 ;  /* 0x000000351e137223 */ /* 0x080fe20000000013 */
[----:B------:R-:W-:Y:S01]  /*1e70*/  FFMA R25, R74, R26, R25 ;  /* 0x0000001a4a197223 */ /* 0x000fe20000000019 */
        /* <DEDUP_REMOVED lines=10> */
[----:B------:R-:W0:Y:S01]  /*1f20*/  LDS.128 R60, [R6+0x610] ;  /* 0x00061000063c7984 */ /* 0x000e220000000c00 */
[-C--:B------:R-:W-:Y:S01]  /*1f30*/  FFMA R27, R98, R55.reuse, R21 ;  /* 0x00000037621b7223 */ /* 0x080fe20000000015 */
[-C--:B------:R-:W-:Y:S01]  /*1f40*/  FFMA R25, R96, R55.reuse, R47 ;  /* 0x0000003760197223 */ /* 0x080fe2000000002f */
[----:B------:R-:W-:Y:S01]  /*1f50*/  FFMA R15, R72, R54, R15 ;  /* 0x00000036480f7223 */ /* 0x000fe2000000000f */
[-C--:B------:R-:W-:Y:S01]  /*1f60*/  FFMA R21, R92, R55.reuse, R11 ;  /* 0x000000375c157223 */ /* 0x080fe2000000000b */
[-C--:B------:R-:W-:Y:S01]  /*1f70*/  FFMA R47, R88, R55.reuse, R53 ;  /* 0x00000037582f7223 */ /* 0x080fe20000000035 */
[-C--:B-1----:R-:W-:Y:S01]  /*1f80*/  FFMA R11, R86, R56.reuse, R110 ;  /* 0x00000038560b7223 */ /* 0x082fe2000000006e */
[----:B------:R-:W-:Y:S01]  /*1f90*/  FFMA R7, R80, R56, R7 ;  /* 0x0000003850077223 */ /* 0x000fe20000000007 */
[C---:B------:R-:W-:Y:S01]  /*1fa0*/  FFMA R9, R56.reuse, R28, R9 ;  /* 0x0000001c38097223 */ /* 0x040fe20000000009 */
[C---:B------:R-:W-:Y:S01]  /*1fb0*/  FFMA R13, R56.reuse, R50, R13 ;  /* 0x00000032380d7223 */ /* 0x040fe2000000000d */
[C---:B------:R-:W-:Y:S01]  /*1fc0*/  FFMA R17, R56.reuse, R48, R17 ;  /* 0x0000003038117223 */ /* 0x040fe20000000011 */
[C---:B------:R-:W-:Y:S01]  /*1fd0*/  FFMA R51, R56.reuse, R46, R51 ;  /* 0x0000002e38337223 */ /* 0x040fe20000000033 */
[C---:B------:R-:W-:Y:S01]  /*1fe0*/  FFMA R65, R56.reuse, R44, R65 ;  /* 0x0000002c38417223 */ /* 0x040fe20000000041 */
[----:B------:R-:W-:Y:S01]  /*1ff0*/  FFMA R53, R56, R42, R112 ;  /* 0x0000002a38357223 */ /* 0x000fe20000000070 */
        /* <DEDUP_REMOVED lines=21> */
[----:B------:R-:W-:Y:S01]  /*2150*/  FFMA R58, R74, R58, R53 ;  /* 0x0000003a4a3a7223 */ /* 0x000fe20000000035 */
[-C--:B------:R-:W-:Y:S01]  /*2160*/  FFMA R15, R98, R59.reuse, R9 ;  /* 0x0000003b620f7223 */ /* 0x080fe20000000009 */
[----:B------:R-:W1:Y:S01]  /*2170*/  LDS.128 R52, [R6+0x810] ;  /* 0x0008100006347984 */ /* 0x000e620000000c00 */
[-C--:B------:R-:W-:Y:S01]  /*2180*/  FFMA R51, R102, R59.reuse, R11 ;  /* 0x0000003b66337223 */ /* 0x080fe2000000000b */
[-C--:B------:R-:W-:Y:S01]  /*2190*/  FFMA R17, R100, R59.reuse, R7 ;  /* 0x0000003b64117223 */ /* 0x080fe20000000007 */
[-C--:B------:R-:W-:Y:S01]  /*21a0*/  FFMA R9, R92, R59.reuse, R65 ;  /* 0x0000003b5c097223 */ /* 0x080fe20000000041 */
[-C--:B------:R-:W-:Y:S01]  /*21b0*/  FFMA R13, R96, R59.reuse, R13 ;  /* 0x0000003b600d7223 */ /* 0x080fe2000000000d */
[-C--:B------:R-:W-:Y:S01]  /*21c0*/  FFMA R11, R94, R59.reuse, R57 ;  /* 0x0000003b5e0b7223 */ /* 0x080fe20000000039 */
[-C--:B------:R-:W-:Y:S01]  /*21d0*/  FFMA R7, R90, R59.reuse, R24 ;  /* 0x0000003b5a077223 */ /* 0x080fe20000000018 */
[----:B------:R-:W-:Y:S01]  /*21e0*/  FFMA R65, R88, R59, R58 ;  /* 0x0000003b58417223 */ /* 0x000fe2000000003a */
[C---:B0-----:R-:W-:Y:S01]  /*21f0*/  FFMA R67, R60.reuse, R46, R67 ;  /* 0x0000002e3c437223 */ /* 0x041fe20000000043 */
[----:B------:R-:W-:Y:S01]  /*2200*/  FFMA R69, R60, R44, R69 ;  /* 0x0000002c3c457223 */ /* 0x000fe20000000045 */
[-C--:B------:R-:W-:Y:S01]  /*2210*/  FFMA R79, R86, R60.reuse, R79 ;  /* 0x0000003c564f7223 */ /* 0x080fe2000000004f */
[-C--:B------:R-:W-:Y:S01]  /*2220*/  FFMA R77, R80, R60.reuse, R77 ;  /* 0x0000003c504d7223 */ /* 0x080fe2000000004d */
[----:B------:R-:W-:Y:S01]  /*2230*/  FFMA R75, R28, R60, R75 ;  /* 0x0000003c1c4b7223 */ /* 0x000fe2000000004b */
[C---:B------:R-:W-:Y:S01]  /*2240*/  FFMA R73, R60.reuse, R50, R73 ;  /* 0x000000323c497223 */ /* 0x040fe20000000049 */
[C---:B------:R-:W-:Y:S01]  /*2250*/  FFMA R71, R60.reuse, R48, R71 ;  /* 0x000000303c477223 */ /* 0x040fe20000000047 */
[----:B------:R-:W-:Y:S01]  /*2260*/  FFMA R81, R60, R42, R81 ;  /* 0x0000002a3c517223 */ /* 0x000fe20000000051 */
[----:B------:R-:W0:Y:S01]  /*2270*/  LDS.128 R56, [R6+0xa10] ;  /* 0x000a100006387984 */ /* 0x000e220000000c00 */
        /* <DEDUP_REMOVED lines=27> */
[----:B------:R-:W-:Y:S01]  /*2430*/  FFMA R89, R50, R52, R89 ;  /* 0x0000003432597223 */ /* 0x000fe20000000059 */
        /* <DEDUP_REMOVED lines=30> */
[----:B------:R-:W0:Y:S01]  /*2620*/  LDS.128 R52, [R6+0xe10] ;  /* 0x000e100006347984 */ /* 0x000e220000000c00 */
        /* <DEDUP_REMOVED lines=35> */
[-C--:B------:R-:W-:Y:S01]  /*2860*/  FFMA R20, R48, R60.reuse, R20 ;  /* 0x0000003c30147223 */ /* 0x080fe20000000014 */
[----:B------:R-:W-:Y:S01]  /*2870*/  FFMA R18, R46, R60, R18 ;  /* 0x0000003c2e127223 */ /* 0x000fe20000000012 */
        /* <DEDUP_REMOVED lines=20> */
[-C--:B0-----:R-:W-:Y:S01]  /*29c0*/  FFMA R119, R80, R52.reuse, R119 ;  /* 0x0000003450777223 */ /* 0x081fe20000000077 */
        /* <DEDUP_REMOVED lines=37> */
[----:B------:R-:W-:Y:S06]  /*2c20*/  BAR.SYNC.DEFER_BLOCKING 0x0 ;  /* 0x0000000000007b1d */ /* 0x000fec0000010000 */
[----:B------:R-:W-:Y:S05]  /*2c30*/  BRA.U !UP0, `(.L_x_3) ;  /* 0xffffffd9080c7547 */ /* 0x000fea000b83ffff */
[----:B------:R-:W0:Y:S01]  /*2c40*/  S2R R5, SR_CTAID.X ;  /* 0x0000000000057919 */ /* 0x000e220000002500 */
[----:B------:R-:W1:Y:S01]  /*2c50*/  LDC.64 R2, c[0x0][0x390] ;  /* 0x0000e400ff027b82 */ /* 0x000e620000000a00 */
[----:B------:R-:W2:Y:S01]  /*2c60*/  S2R R53, SR_TID.Y ;  /* 0x0000000000357919 */ /* 0x000ea20000002200 */
[----:B------:R-:W2:Y:S01]  /*2c70*/  S2R R4, SR_CTAID.Y ;  /* 0x0000000000047919 */ /* 0x000ea20000002600 */
[----:B0-----:R-:W-:-:S04]  /*2c80*/  LEA R5, R5, R0, 0x7 ;  /* 0x0000000005057211 */ /* 0x001fc800078e38ff */
[C---:B------:R-:W-:Y:S02]  /*2c90*/  ISETP.GT.AND P1, PT, R5.reuse, 0x7ff, PT ;  /* 0x000007ff0500780c */ /* 0x040fe40003f24270 */
[C---:B------:R-:W-:Y:S02]  /*2ca0*/  ISETP.GT.AND P0, PT, R5.reuse, 0x7ef, PT ;  /* 0x000007ef0500780c */ /* 0x040fe40003f04270 */
[----:B--2---:R-:W-:Y:S02]  /*2cb0*/  LEA R0, R4, R53, 0x7 ;  /* 0x0000003504007211 */ /* 0x004fe400078e38ff */
[----:B------:R-:W-:Y:S02]  /*2cc0*/  ISETP.GT.AND P5, PT, R5, 0x7df, PT ;  /* 0x000007df0500780c */ /* 0x000fe40003fa4270 */
[C---:B------:R-:W-:Y:S02]  /*2cd0*/  ISETP.GT.U32.OR P3, PT, R0.reuse, 0x9ff, P1 ;  /* 0x000009ff0000780c */ /* 0x040fe40000f64470 */
[----:B------:R-:W-:-:S02]  /*2ce0*/  LEA R53, R0, R5, 0xb ;  /* 0x0000000500357211 */ /* 0x000fc400078e58ff */
[C---:B------:R-:W-:Y:S02]  /*2cf0*/  ISETP.GT.U32.OR P1, PT, R0.reuse, 0x9ef, P1 ;  /* 0x000009ef0000780c */ /* 0x040fe40000f24470 */
[C---:B------:R-:W-:Y:S01]  /*2d00*/  ISETP.GT.U32.OR P2, PT, R0.reuse, 0x9ff, P0 ;  /* 0x000009ff0000780c */ /* 0x040fe20000744470 */
[----:B-1----:R-:W-:Y:S01]  /*2d10*/  IMAD.WIDE R2, R53, 0x4, R2 ;  /* 0x0000000435027825 */ /* 0x002fe200078e0202 */
[----:B------:R-:W-:-:S05]  /*2d20*/  ISETP.GT.U32.OR P4, PT, R0, 0x9ef, P0 ;  /* 0x000009ef0000780c */ /* 0x000fca0000784470 */
[----:B------:R0:W-:Y:S01]  /*2d30*/  @!P3 STG.E desc[UR8][R2.64], R45 ;  /* 0x0000002d0200b986 */ /* 0x0001e2000c101908 */
[----:B------:R-:W-:-:S03]  /*2d40*/  ISETP.GT.U32.OR P3, PT, R0, 0x9ff, P5 ;  /* 0x000009ff0000780c */ /* 0x000fc60002f64470 */
[----:B------:R0:W-:Y:S01]  /*2d50*/  @!P1 STG.E desc[UR8][R2.64+0x20000], R31 ;  /* 0x0200001f02009986 */ /* 0x0001e2000c101908 */
[----:B------:R-:W-:-:S03]  /*2d60*/  ISETP.GT.AND P1, PT, R5, 0x7cf, PT ;  /* 0x000007cf0500780c */ /* 0x000fc60003f24270 */
[----:B------:R0:W-:Y:S01]  /*2d70*/  @!P2 STG.E desc[UR8][R2.64+0x40], R43 ;  /* 0x0000402b0200a986 */ /* 0x0001e2000c101908 */
[----:B------:R-:W-:-:S03]  /*2d80*/  ISETP.GT.U32.OR P2, PT, R0, 0x9ef, P5 ;  /* 0x000009ef0000780c */ /* 0x000fc60002f44470 */
[----:B------:R0:W-:Y:S01]  /*2d90*/  @!P4 STG.E desc[UR8][R2.64+0x20040], R29 ;  /* 0x0200401d0200c986 */ /* 0x0001e2000c101908 */
[----:B------:R-:W-:-:S03]  /*2da0*/  ISETP.GT.U32.OR P4, PT, R0, 0x9ff, P1 ;  /* 0x000009ff0000780c */ /* 0x000fc60000f84470 */
[----:B------:R0:W-:Y:S01]  /*2db0*/  @!P3 STG.E desc[UR8][R2.64+0x80], R41 ;  /* 0x000080290200b986 */ /* 0x0001e2000c101908 */
[----:B------:R-:W-:-:S05]  /*2dc0*/  ISETP.GT.U32.OR P3, PT, R0, 0x9ef, P1 ;  /* 0x000009ef0000780c */ /* 0x000fca0000f64470 */
[----:B------:R0:W-:Y:S01]  /*2dd0*/  @!P2 STG.E desc[UR8][R2.64+0x20080], R27 ;  /* 0x0200801b0200a986 */ /* 0x0001e2000c101908 */
[----:B------:R-:W-:-:S03]  /*2de0*/  ISETP.GT.AND P2, PT, R5, 0x7bf, PT ;  /* 0x000007bf0500780c */ /* 0x000fc60003f44270 */
[----:B------:R0:W-:Y:S01]  /*2df0*/  @!P4 STG.E desc[UR8][R2.64+0xc0], R39 ;  /* 0x0000c0270200c986 */ /* 0x0001e2000c101908 */
[----:B------:R-:W-:-:S03]  /*2e00*/  ISETP.GT.U32.OR P4, PT, R0, 0x9ff, P2 ;  /* 0x000009ff0000780c */ /* 0x000fc60001784470 */
[----:B------:R0:W-:Y:S01]  /*2e10*/  @!P3 STG.E desc[UR8][R2.64+0x200c0], R25 ;  /* 0x0200c0190200b986 */ /* 0x0001e2000c101908 */
[----:B------:R-:W-:-:S09]  /*2e20*/  ISETP.GT.U32.OR P3, PT, R0, 0x9ef, P2 ;  /* 0x000009ef0000780c */ /* 0x000fd20001764470 */
[----:B------:R0:W-:Y:S01]  /*2e30*/  @!P4 STG.E desc[UR8][R2.64+0x100], R37 ;  /* 0x000100250200c986 */ /* 0x0001e2000c101908 */
[----:B------:R-:W-:-:S03]  /*2e40*/  ISETP.GT.AND P4, PT, R5, 0x7af, PT ;  /* 0x000007af0500780c */ /* 0x000fc60003f84270 */
[----:B------:R0:W-:Y:S01]  /*2e50*/  @!P3 STG.E desc[UR8][R2.64+0x20100], R23 ;  /* 0x020100170200b986 */ /* 0x0001e2000c101908 */
[----:B------:R-:W-:-:S13]  /*2e60*/  ISETP.GT.U32.OR P3, PT, R0, 0x9ff, P4 ;  /* 0x000009ff0000780c */ /* 0x000fda0002764470 */
[----:B------:R0:W-:Y:S01]  /*2e70*/  @!P3 STG.E desc[UR8][R2.64+0x140], R35 ;  /* 0x000140230200b986 */ /* 0x0001e2000c101908 */
[----:B------:R-:W-:-:S13]  /*2e80*/  ISETP.GT.U32.OR P3, PT, R0, 0x9ef, P4 ;  /* 0x000009ef0000780c */ /* 0x000fda0002764470 */
[----:B------:R0:W-:Y:S01]  /*2e90*/  @!P3 STG.E desc[UR8][R2.64+0x20140], R21 ;  /* 0x020140150200b986 */ /* 0x0001e2000c101908 */
[----:B------:R-:W-:-:S04]  /*2ea0*/  ISETP.GT.AND P3, PT, R5, 0x79f, PT ;  /* 0x0000079f0500780c */ /* 0x000fc80003f64270 */
        /* <DEDUP_REMOVED lines=67> */
[C---:B------:R-:W-:Y:S02]  /*32e0*/  ISETP.GT.U32.OR P6, PT, R0.reuse, 0x99f, P0 ;  /* 0x0000099f0000780c */ /* 0x040fe400007c4470 */
[----:B------:R-:W-:-:S11]  /*32f0*/  ISETP.GT.U32.OR P0, PT, R0, 0x98f, P0 ;  /* 0x0000098f0000780c */ /* 0x000fd60000704470 */
[----:B------:R0:W-:Y:S01]  /*3300*/  @!P6 STG.E desc[UR8][R2.64+0xc0040], R26 ;  /* 0x0c00401a0200e986 */ /* 0x0001e2000c101908 */
[C---:B------:R-:W-:Y:S02]  /*3310*/  ISETP.GT.U32.OR P6, PT, R0.reuse, 0x99f, P5 ;  /* 0x0000099f0000780c */ /* 0x040fe40002fc4470 */
[C---:B------:R-:W-:Y:S01]  /*3320*/  ISETP.GT.U32.OR P5, PT, R0.reuse, 0x98f, P5 ;  /* 0x0000098f0000780c */ /* 0x040fe20002fa4470 */
[----:B------:R0:W-:Y:S10]  /*3330*/  @!P0 STG.E desc[UR8][R2.64+0xe0040], R117 ;  /* 0x0e00407502008986 */ /* 0x0001f4000c101908 */
[----:B------:R0:W-:Y:S01]  /*3340*/  @!P6 STG.E desc[UR8][R2.64+0xc0080], R108 ;  /* 0x0c00806c0200e986 */ /* 0x0001e2000c101908 */
[----:B------:R-:W-:-:S02]  /*3350*/  ISETP.GT.U32.OR P6, PT, R0, 0x99f, P1 ;  /* 0x0000099f0000780c */ /* 0x000fc40000fc4470 */
        /* <DEDUP_REMOVED lines=12> */
[----:B------:R-:W-:Y:S01]  /*3420*/  ISETP.GT.U32.OR P3, PT, R0, 0x98f, P3 ;  /* 0x0000098f0000780c */ /* 0x000fe20001f64470 */
[----:B------:R0:W-:Y:S10]  /*3430*/  @!P4 STG.E desc[UR8][R2.64+0xe0140], R125 ;  /* 0x0e01407d0200c986 */ /* 0x0001f4000c101908 */
[----:B------:R0:W-:Y:S01]  /*3440*/  @!P6 STG.E desc[UR8][R2.64+0xc0180], R116 ;  /* 0x0c0180740200e986 */ /* 0x0001e2000c101908 */
[----:B------:R-:W-:-:S03]  /*3450*/  ISETP.GT.AND P6, PT, R5, 0x7ff, PT ;  /* 0x000007ff0500780c */ /* 0x000fc60003fc4270 */
[----:B------:R0:W-:Y:S01]  /*3460*/  @!P3 STG.E desc[UR8][R2.64+0xe0180], R90 ;  /* 0x0e01805a0200b986 */ /* 0x0001e2000c101908 */
[----:B------:R-:W-:-:S13]  /*3470*/  ISETP.GT.U32.OR P6, PT, R0, 0x98f, P6 ;  /* 0x0000098f0000780c */ /* 0x000fda00037c4470 */
[----:B------:R0:W-:Y:S01]  /*3480*/  @!P6 STG.E desc[UR8][R2.64+0xe0000], R115 ;  /* 0x0e0000730200e986 */ /* 0x0001e2000c101908 */
[----:B------:R-:W-:-:S04]  /*3490*/  ISETP.GT.AND P6, PT, R5, 0x78f, PT ;  /* 0x0000078f0500780c */ /* 0x000fc80003fc4270 */
[C---:B------:R-:W-:Y:S02]  /*34a0*/  ISETP.GT.U32.OR P0, PT, R0.reuse, 0x9ff, P6 ;  /* 0x000009ff0000780c */ /* 0x040fe40003704470 */
[C---:B------:R-:W-:Y:S02]  /*34b0*/  ISETP.GT.U32.OR P5, PT, R0.reuse, 0x9ef, P6 ;  /* 0x000009ef0000780c */ /* 0x040fe400037a4470 */
[C---:B------:R-:W-:Y:S02]  /*34c0*/  ISETP.GT.U32.OR P4, PT, R0.reuse, 0x9df, P6 ;  /* 0x000009df0000780c */ /* 0x040fe40003784470 */
[C---:B------:R-:W-:Y:S02]  /*34d0*/  ISETP.GT.U32.OR P3, PT, R0.reuse, 0x9cf, P6 ;  /* 0x000009cf0000780c */ /* 0x040fe40003764470 */
[C---:B------:R-:W-:Y:S02]  /*34e0*/  ISETP.GT.U32.OR P2, PT, R0.reuse, 0x9bf, P6 ;  /* 0x000009bf0000780c */ /* 0x040fe40003744470 */
[----:B------:R-:W-:-:S03]  /*34f0*/  ISETP.GT.U32.OR P1, PT, R0, 0x9af, P6 ;  /* 0x000009af0000780c */ /* 0x000fc60003724470 */
[----:B------:R0:W-:Y:S01]  /*3500*/  @!P0 STG.E desc[UR8][R2.64+0x1c0], R49 ;  /* 0x0001c03102008986 */ /* 0x0001e2000c101908 */
[C---:B------:R-:W-:Y:S02]  /*3510*/  ISETP.GT.U32.OR P0, PT, R0.reuse, 0x99f, P6 ;  /* 0x0000099f0000780c */ /* 0x040fe40003704470 */
[----:B------:R-:W-:Y:S01]  /*3520*/  ISETP.GT.U32.OR P6, PT, R0, 0x98f, P6 ;  /* 0x0000098f0000780c */ /* 0x000fe200037c4470 */
[----:B------:R0:W-:Y:S04]  /*3530*/  @!P5 STG.E desc[UR8][R2.64+0x201c0], R47 ;  /* 0x0201c02f0200d986 */ /* 0x0001e8000c101908 */
[----:B------:R0:W-:Y:S04]  /*3540*/  @!P4 STG.E desc[UR8][R2.64+0x401c0], R65 ;  /* 0x0401c0410200c986 */ /* 0x0001e8000c101908 */
[----:B------:R0:W-:Y:S04]  /*3550*/  @!P3 STG.E desc[UR8][R2.64+0x601c0], R81 ;  /* 0x0601c0510200b986 */ /* 0x0001e8000c101908 */
[----:B------:R0:W-:Y:S04]  /*3560*/  @!P2 STG.E desc[UR8][R2.64+0x801c0], R97 ;  /* 0x0801c0610200a986 */ /* 0x0001e8000c101908 */
[----:B------:R0:W-:Y:S04]  /*3570*/  @!P1 STG.E desc[UR8][R2.64+0xa01c0], R113 ;  /* 0x0a01c07102009986 */ /* 0x0001e8000c101908 */
[----:B------:R0:W-:Y:S01]  /*3580*/  @!P0 STG.E desc[UR8][R2.64+0xc01c0], R118 ;  /* 0x0c01c07602008986 */ /* 0x0001e2000c101908 */
[----:B------:R-:W-:Y:S05]  /*3590*/  @P6 EXIT ;  /* 0x000000000000694d */ /* 0x000fea0003800000 */
[----:B------:R-:W-:Y:S01]  /*35a0*/  STG.E desc[UR8][R2.64+0xe01c0], R88 ;  /* 0x0e01c05802007986 */ /* 0x000fe2000c101908 */
[----:B------:R-:W-:Y:S05]  /*35b0*/  EXIT ;  /* 0x000000000000794d */ /* 0x000fea0003800000 */
.L_x_4:
[----:B------:R-:W-:-:S00]  /*35c0*/  BRA `(.L_x_4) ;  /* 0xfffffffc00fc7947 */ /* 0x000fc0000383ffff */
[----:B------:R-:W-:-:S00]  /*35d0*/  NOP ;  /* 0x0000000000007918 */ /* 0x000fc00000000000 */
        /* <DEDUP_REMOVED lines=10> */
.L_x_30:


//--------------------- .text._Z8matmul_4PfS_S_   --------------------------
	.section	.text._Z8matmul_4PfS_S_,"ax",@progbits
	.align	128
        .global         _Z8matmul_4PfS_S_
        .type           _Z8matmul_4PfS_S_,@function
        .size           _Z8matmul_4PfS_S_,(.L_x_31 - _Z8matmul_4PfS_S_)
        .other          _Z8matmul_4PfS_S_,@"STO_CUDA_ENTRY STV_DEFAULT"
_Z8matmul_4PfS_S_:
.text._Z8matmul_4PfS_S_:
[----:B------:R-:W-:Y:S01]  /*0000*/  LDC R1, c[0x0][0x37c] ;  /* 0x0000df00ff017b82 */ /* 0x000fe20000000800 */
[----:B------:R-:W0:Y:S07]  /*0010*/  S2R R3, SR_TID.Y ;  /* 0x0000000000037919 */ /* 0x000e2e0000002200 */
[----:B------:R-:W1:Y:S01]  /*0020*/  S2UR UR5, SR_CgaCtaId ;  /* 0x00000000000579c3 */ /* 0x000e620000008800 */
[----:B------:R-:W-:Y:S01]  /*0030*/  UMOV UR4, 0x400 ;  /* 0x0000040000047882 */ /* 0x000fe20000000000 */
[----:B------:R-:W-:Y:S01]  /*0040*/  HFMA2 R57, -RZ, RZ, 0, 0 ;  /* 0x00000000ff397431 */ /* 0x000fe200000001ff */
[----:B------:R-:W0:Y:S01]  /*0050*/  S2R R4, SR_TID.X ;  /* 0x0000000000047919 */ /* 0x000e220000002100 */
[----:B------:R-:W-:Y:S01]  /*0060*/  HFMA2 R85, -RZ, RZ, 0, 0 ;  /* 0x00000000ff557431 */ /* 0x000fe200000001ff */
[----:B------:R-:W-:-:S02]  /*0070*/  CS2R R6, SRZ ;  /* 0x0000000000067805 */ /* 0x000fc4000001ff00 */
[----:B------:R-:W-:Y:S01]  /*0080*/  CS2R R8, SRZ ;  /* 0x0000000000087805 */ /* 0x000fe2000001ff00 */
[----:B------:R-:W2:Y:S01]  /*0090*/  S2R R5, SR_CTAID.X ;  /* 0x0000000000057919 */ /* 0x000ea20000002500 */
[----:B------:R-:W-:Y:S02]  /*00a0*/  CS2R R10, SRZ ;  /* 0x00000000000a7805 */ /* 0x000fe4000001ff00 */
[----:B------:R-:W-:Y:S02]  /*00b0*/  CS2R R12, SRZ ;  /* 0x00000000000c7805 */ /* 0x000fe4000001ff00 */
[----:B------:R-:W-:Y:S02]  /*00c0*/  CS2R R14, SRZ ;  /* 0x00000000000e7805 */ /* 0x000fe4000001ff00 */
[----:B------:R-:W-:Y:S02]  /*00d0*/  CS2R R16, SRZ ;  /* 0x0000000000107805 */ /* 0x000fe4000001ff00 */
[----:B------:R-:W-:-:S02]  /*00e0*/  CS2R R18, SRZ ;  /* 0x0000000000127805 */ /* 0x000fc4000001ff00 */
[----:B------:R-:W-:Y:S02]  /*00f0*/  CS2R R20, SRZ ;  /* 0x0000000000147805 */ /* 0x000fe4000001ff00 */
        /* <DEDUP_REMOVED lines=9> */
[----:B------:R-:W-:Y:S01]  /*0190*/  CS2R R40, SRZ ;  /* 0x0000000000287805 */ /* 0x000fe2000001ff00 */
[----:B-1----:R-:W-:Y:S01]  /*01a0*/  ULEA UR4, UR5, UR4, 0x18 ;  /* 0x0000000405047291 */ /* 0x002fe2000f8ec0ff */
[----:B------:R-:W-:Y:S01]  /*01b0*/  CS2R R42, SRZ ;  /* 0x00000000002a7805 */ /* 0x000fe2000001ff00 */
[----:B------:R-:W-:Y:S01]  /*01c0*/  IMAD.MOV.U32 R45, RZ, RZ, RZ ;  /* 0x000000ffff2d7224 */ /* 0x000fe200078e00ff */
[----:B------:R-:W-:Y:S01]  /*01d0*/  MOV R71, RZ ;  /* 0x000000ff00477202 */ /* 0x000fe20000000f00 */
[----:B------:R-:W-:Y:S01]  /*01e0*/  IMAD.MOV.U32 R47, RZ, RZ, RZ ;  /* 0x000000ffff2f7224 */ /* 0x000fe200078e00ff */
[----:B------:R-:W1:Y:S01]  /*01f0*/  LDCU.64 UR8, c[0x0][0x358] ;  /* 0x00006b00ff0877ac */ /* 0x000e620008000a00 */
[----:B------:R-:W-:-:S02]  /*0200*/  IMAD.MOV.U32 R49, RZ, RZ, RZ ;  /* 0x000000ffff317224 */ /* 0x000fc400078e00ff */
[----:B------:R-:W-:Y:S02]  /*0210*/  IMAD.MOV.U32 R51, RZ, RZ, RZ ;  /* 0x000000ffff337224 */ /* 0x000fe400078e00ff */
[----:B------:R-:W-:Y:S02]  /*0220*/  IMAD.MOV.U32 R53, RZ, RZ, RZ ;  /* 0x000000ffff357224 */ /* 0x000fe400078e00ff */
[----:B0-----:R-:W-:Y:S02]  /*0230*/  IMAD R44, R3, 0x10, R4 ;  /* 0x00000010032c7824 */ /* 0x001fe400078e0204 */
[----:B------:R-:W-:Y:S02]  /*0240*/  IMAD.MOV.U32 R55, RZ, RZ, RZ ;  /* 0x000000ffff377224 */ /* 0x000fe400078e00ff */
[C---:B------:R-:W-:Y:S01]  /*0250*/  IMAD.SHL.U32 R62, R44.reuse, 0x4, RZ ;  /* 0x000000042c3e7824 */ /* 0x040fe200078e00ff */
[----:B------:R-:W-:Y:S01]  /*0260*/  LOP3.LUT R46, R44, 0x7f, RZ, 0xc0, !PT ;  /* 0x0000007f2c2e7812 */ /* 0x000fe200078ec0ff */
[----:B------:R-:W-:-:S02]  /*0270*/  IMAD.MOV.U32 R59, RZ, RZ, RZ ;  /* 0x000000ffff3b7224 */ /* 0x000fc400078e00ff */
[----:B------:R-:W-:Y:S01]  /*0280*/  IMAD.MOV.U32 R61, RZ, RZ, RZ ;  /* 0x000000ffff3d7224 */ /* 0x000fe200078e00ff */
[----:B------:R-:W-:Y:S01]  /*0290*/  IADD3 R48, PT, PT, R62, UR4, RZ ;  /* 0x000000043e307c10 */ /* 0x000fe2000fffe0ff */
[----:B--2---:R-:W-:Y:S01]  /*02a0*/  IMAD R46, R5, 0x80, R46 ;  /* 0x00000080052e7824 */ /* 0x004fe200078e022e */
[----:B------:R-:W-:Y:S01]  /*02b0*/  UMOV UR4, URZ ;  /* 0x000000ff00047c82 */ /* 0x000fe20008000000 */
[----:B------:R-:W-:Y:S02]  /*02c0*/  IMAD.MOV.U32 R63, RZ, RZ, RZ ;  /* 0x000000ffff3f7224 */ /* 0x000fe400078e00ff */
[----:B------:R-:W-:Y:S02]  /*02d0*/  IMAD.MOV.U32 R65, RZ, RZ, RZ ;  /* 0x000000ffff417224 */ /* 0x000fe400078e00ff */
[----:B------:R-:W-:Y:S02]  /*02e0*/  IMAD.MOV.U32 R67, RZ, RZ, RZ ;  /* 0x000000ffff437224 */ /* 0x000fe400078e00ff */
[----:B------:R-:W-:-:S02]  /*02f0*/  IMAD.MOV.U32 R69, RZ, RZ, RZ ;  /* 0x000000ffff457224 */ /* 0x000fc400078e00ff */
[----:B------:R-:W-:Y:S02]  /*0300*/  IMAD.MOV.U32 R73, RZ, RZ, RZ ;  /* 0x000000ffff497224 */ /* 0x000fe400078e00ff */
[----:B------:R-:W-:Y:S02]  /*0310*/  IMAD.MOV.U32 R75, RZ, RZ, RZ ;  /* 0x000000ffff4b7224 */ /* 0x000fe400078e00ff */
        /* <DEDUP_REMOVED lines=8> */
[----:B-1----:R-:W-:-:S07]  /*03a0*/  IMAD.MOV.U32 R0, RZ, RZ, RZ ;  /* 0x000000ffff007224 */ /* 0x002fce00078e00ff */
.L_x_9:
[----:B------:R-:W-:Y:S01]  /*03b0*/  ISETP.GT.U32.AND P0, PT, R44, 0x3ff, PT ;  /* 0x000003ff2c00780c */ /* 0x000fe20003f04070 */
[----:B------:R-:W-:-:S12]  /*03c0*/  BSSY.RECONVERGENT B0, `(.L_x_5) ;  /* 0x0000021000007945 */ /* 0x000fd80003800200 */
[----:B------:R-:W-:Y:S05]  /*03d0*/  @P0 BRA `(.L_x_6) ;  /* 0x00000000007c0947 */ /* 0x000fea0003800000 */
[----:B------:R-:W0:Y:S01]  /*03e0*/  S2R R3, SR_CTAID.Y ;  /* 0x0000000000037919 */ /* 0x000e220000002600 */
[----:B------:R-:W1:Y:S01]  /*03f0*/  S2UR UR6, SR_CgaCtaId ;  /* 0x00000000000679c3 */ /* 0x000e620000008800 */
[----:B------:R-:W-:Y:S01]  /*0400*/  IMAD.SHL.U32 R2, R44, 0x100, RZ ;  /* 0x000001002c027824 */ /* 0x000fe200078e00ff */
[----:B------:R-:W-:Y:S01]  /*0410*/  UMOV UR5, 0x400 ;  /* 0x0000040000057882 */ /* 0x000fe20000000000 */
[----:B------:R-:W-:Y:S01]  /*0420*/  LOP3.LUT R5, R4, 0x7, RZ, 0xc0, !PT ;  /* 0x0000000704057812 */ /* 0x000fe200078ec0ff */
[----:B------:R-:W-:Y:S01]  /*0430*/  UIADD3 UR5, UPT, UPT, UR5, 0x1000, URZ ;  /* 0x0000100005057890 */ /* 0x000fe2000fffe0ff */
[----:B------:R-:W-:Y:S01]  /*0440*/  IMAD.MOV.U32 R56, RZ, RZ, R48 ;  /* 0x000000ffff387224 */ /* 0x000fe200078e0030 */
[----:B------:R-:W-:Y:S01]  /*0450*/  LOP3.LUT R2, R2, 0x7ff800, RZ, 0xc0, !PT ;  /* 0x007ff80002027812 */ /* 0x000fe200078ec0ff */
[----:B------:R-:W-:Y:S01]  /*0460*/  IMAD.MOV.U32 R58, RZ, RZ, R44 ;  /* 0x000000ffff3a7224 */ /* 0x000fe200078e002c */
[----:B-1----:R-:W-:-:S06]  /*0470*/  ULEA UR5, UR6, UR5, 0x18 ;  /* 0x0000000506057291 */ /* 0x002fcc000f8ec0ff */
[----:B------:R-:W-:Y:S02]  /*0480*/  VIADD R50, R62, UR5 ;  /* 0x000000053e327c36 */ /* 0x000fe40008000000 */
[----:B0-----:R-:W-:Y:S01]  /*0490*/  IMAD R2, R3, 0x40000, R2 ;  /* 0x0004000003027824 */ /* 0x001fe200078e0202 */
[----:B------:R-:W-:-:S04]  /*04a0*/  LEA.HI R3, R44, UR4, RZ, 0x19 ;  /* 0x000000042c037c11 */ /* 0x000fc8000f8fc8ff */
[----:B------:R-:W-:Y:S01]  /*04b0*/  IADD3 R54, PT, PT, R2, UR4, R5 ;  /* 0x0000000402367c10 */ /* 0x000fe2000fffe005 */
[----:B------:R-:W-:-:S07]  /*04c0*/  IMAD R52, R3, 0x800, R46 ;  /* 0x0000080003347824 */ /* 0x000fce00078e022e */
.L_x_7:
[----:B------:R-:W0:Y:S08]  /*04d0*/  LDC.64 R4, c[0x0][0x380] ;  /* 0x0000e000ff047b82 */ /* 0x000e300000000a00 */
[----:B------:R-:W1:Y:S01]  /*04e0*/  LDC.64 R2, c[0x0][0x388] ;  /* 0x0000e200ff027b82 */ /* 0x000e620000000a00 */
[----:B0-----:R-:W-:-:S06]  /*04f0*/  IMAD.WIDE.U32 R4, R54, 0x4, R4 ;  /* 0x0000000436047825 */ /* 0x001fcc00078e0004 */
[----:B------:R-:W2:Y:S01]  /*0500*/  LDG.E R5, desc[UR8][R4.64] ;  /* 0x0000000804057981 */ /* 0x000ea2000c1e1900 */
[----:B-1----:R-:W-:-:S06]  /*0510*/  IMAD.WIDE R2, R52, 0x4, R2 ;  /* 0x0000000434027825 */ /* 0x002fcc00078e0202 */
[----:B------:R-:W3:Y:S01]  /*0520*/  LDG.E R3, desc[UR8][R2.64] ;  /* 0x0000000802037981 */ /* 0x000ee2000c1e1900 */
[C---:B------:R-:W-:Y:S02]  /*0530*/  ISETP.GE.U32.AND P0, PT, R58.reuse, 0x300, PT ;  /* 0x000003003a00780c */ /* 0x040fe40003f06070 */
[----:B------:R-:W-:Y:S01]  /*0540*/  IADD3 R60, PT, PT, R58, 0x100, RZ ;  /* 0x000001003a3c7810 */ /* 0x000fe20007ffe0ff */
[----:B------:R-:W-:Y:S02]  /*0550*/  VIADD R54, R54, 0x10000 ;  /* 0x0001000036367836 */ /* 0x000fe40000000000 */
[----:B------:R-:W-:Y:S02]  /*0560*/  VIADD R52, R52, 0x1000 ;  /* 0x0000100034347836 */ /* 0x000fe40000000000 */
[----:B------:R-:W-:Y:S01]  /*0570*/  IMAD.MOV.U32 R58, RZ, RZ, R60 ;  /* 0x000000ffff3a7224 */ /* 0x000fe200078e003c */
[----:B--2---:R0:W-:Y:S04]  /*0580*/  STS [R56], R5 ;  /* 0x0000000538007388 */ /* 0x0041e80000000800 */
[----:B---3--:R1:W-:Y:S01]  /*0590*/  STS [R50], R3 ;  /* 0x0000000332007388 */ /* 0x0083e20000000800 */
[----:B0-----:R-:W-:-:S02]  /*05a0*/  VIADD R56, R56, 0x400 ;  /* 0x0000040038387836 */ /* 0x001fc40000000000 */
[----:B-1----:R-:W-:Y:S01]  /*05b0*/  VIADD R50, R50, 0x400 ;  /* 0x0000040032327836 */ /* 0x002fe20000000000 */
[----:B------:R-:W-:Y:S06]  /*05c0*/  @!P0 BRA `(.L_x_7) ;  /* 0xfffffffc00c08947 */ /* 0x000fec000383ffff */
.L_x_6:
[----:B------:R-:W-:Y:S05]  /*05d0*/  BSYNC.RECONVERGENT B0 ;  /* 0x0000000000007941 */ /* 0x000fea0003800200 */
.L_x_5:
[----:B------:R-:W0:Y:S01]  /*05e0*/  S2UR UR6, SR_CgaCtaId ;  /* 0x00000000000679c3 */ /* 0x000e220000008800 */
[----:B------:R-:W1:Y:S01]  /*05f0*/  S2R R5, SR_TID.Y ;  /* 0x0000000000057919 */ /* 0x000e620000002200 */
[----:B------:R-:W-:Y:S01]  /*0600*/  UMOV UR5, 0x400 ;  /* 0x0000040000057882 */ /* 0x000fe20000000000 */
[----:B------:R-:W-:Y:S01]  /*0610*/  IMAD.MOV.U32 R2, RZ, RZ, RZ ;  /* 0x000000ffff027224 */ /* 0x000fe200078e00ff */
[----:B------:R-:W-:Y:S01]  /*0620*/  UIADD3 UR7, UPT, UPT, UR5, 0x1000, URZ ;  /* 0x0000100005077890 */ /* 0x000fe2000fffe0ff */
[----:B------:R-:W2:Y:S03]  /*0630*/  S2R R4, SR_TID.X ;  /* 0x0000000000047919 */ /* 0x000ea60000002100 */
[----:B------:R-:W-:Y:S01]  /*0640*/  BAR.SYNC.DEFER_BLOCKING 0x0 ;  /* 0x0000000000007b1d */ /* 0x000fe20000010000 */
[----:B0-----:R-:W-:Y:S02]  /*0650*/  ULEA UR5, UR6, UR5, 0x18 ;  /* 0x0000000506057291 */ /* 0x001fe4000f8ec0ff */
[----:B------:R-:W-:-:S12]  /*0660*/  ULEA UR7, UR6, UR7, 0x18 ;  /* 0x0000000706077291 */ /* 0x000fd8000f8ec0ff */
.L_x_8:
[C---:B--2---:R-:W-:Y:S01]  /*0670*/  IMAD R50, R2.reuse, 0x80, R4 ;  /* 0x0000008002327824 */ /* 0x044fe200078e0204 */
[----:B-1----:R-:W-:Y:S01]  /*0680*/  LEA R3, R5, R2, 0x3 ;  /* 0x0000000205037211 */ /* 0x002fe200078e18ff */
[----:B------:R-:W-:-:S03]  /*0690*/  VIADD R2, R2, 0x1 ;  /* 0x0000000102027836 */ /* 0x000fc60000000000 */
[----:B------:R-:W-:Y:S02]  /*06a0*/  LEA R3, R3, UR5, 0x2 ;  /* 0x0000000503037c11 */ /* 0x000fe4000f8e10ff */
[----:B------:R-:W-:Y:S02]  /*06b0*/  LEA R52, R50, UR7, 0x2 ;  /* 0x0000000732347c11 */ /* 0x000fe4000f8e10ff */
[----:B------:R-:W-:Y:S01]  /*06c0*/  ISETP.NE.AND P0, PT, R2, 0x8, PT ;  /* 0x000000080200780c */ /* 0x000fe20003f05270 */
[----:B------:R-:W-:Y:S04]  /*06d0*/  LDS R50, [R3] ;  /* 0x0000000003327984 */ /* 0x000fe80000000800 */
[----:B------:R-:W0:Y:S04]  /*06e0*/  LDS R54, [R52] ;  /* 0x0000000034367984 */ /* 0x000e280000000800 */
[----:B------:R-:W1:Y:S04]  /*06f0*/  LDS R56, [R3+0x200] ;  /* 0x0002000003387984 */ /* 0x000e680000000800 */
[----:B------:R-:W2:Y:S04]  /*0700*/  LDS R60, [R3+0x400] ;  /* 0x00040000033c7984 */ /* 0x000ea80000000800 */
[----:B------:R-:W3:Y:S04]  /*0710*/  LDS R66, [R3+0x600] ;  /* 0x0006000003427984 */ /* 0x000ee80000000800 */
[----:B------:R-:W4:Y:S04]  /*0720*/  LDS R70, [R3+0x800] ;  /* 0x0008000003467984 */ /* 0x000f280000000800 */
[----:B------:R-:W5:Y:S04]  /*0730*/  LDS R74, [R3+0xa00] ;  /* 0x000a0000034a7984 */ /* 0x000f680000000800 */
[----:B------:R-:W5:Y:S04]  /*0740*/  LDS R76, [R3+0xc00] ;  /* 0x000c0000034c7984 */ /* 0x000f680000000800 */
[----:B------:R-:W5:Y:S04]  /*0750*/  LDS R78, [R3+0xe00] ;  /* 0x000e0000034e7984 */ /* 0x000f680000000800 */
[----:B------:R-:W5:Y:S04]  /*0760*/  LDS R58, [R52+0x40] ;  /* 0x00004000343a7984 */ /* 0x000f680000000800 */
[----:B------:R-:W5:Y:S01]  /*0770*/  LDS R64, [R52+0x80] ;  /* 0x0000800034407984 */ /* 0x000f620000000800 */
[----:B0-----:R-:W-:-:S03]  /*0780*/  FFMA R42, R50, R54, R42 ;  /* 0x00000036322a7223 */ /* 0x001fc6000000002a */
[----:B------:R-:W0:Y:S01]  /*0790*/  LDS R68, [R52+0xc0] ;  /* 0x0000c00034447984 */ /* 0x000e220000000800 */
[----:B-1----:R-:W-:-:S03]  /*07a0*/  FFMA R26, R54, R56, R26 ;  /* 0x00000038361a7223 */ /* 0x002fc6000000001a */
[----:B------:R-:W1:Y:S01]  /*07b0*/  LDS R72, [R52+0x100] ;  /* 0x0001000034487984 */ /* 0x000e620000000800 */
[----:B--2---:R-:W-:-:S03]  /*07c0*/  FFMA R10, R54, R60, R10 ;  /* 0x0000003c360a7223 */ /* 0x004fc6000000000a */
[----:B------:R-:W2:Y:S01]  /*07d0*/  LDS R3, [R52+0x140] ;  /* 0x0001400034037984 */ /* 0x000ea20000000800 */
[C---:B---3--:R-:W-:Y:S01]  /*07e0*/  FFMA R85, R54.reuse, R66, R85 ;  /* 0x0000004236557223 */ /* 0x048fe20000000055 */
[C---:B----4-:R-:W-:Y:S01]  /*07f0*/  FFMA R69, R54.reuse, R70, R69 ;  /* 0x0000004636457223 */ /* 0x050fe20000000045 */
[C---:B-----5:R-:W-:Y:S01]  /*0800*/  FFMA R53, R54.reuse, R74, R53 ;  /* 0x0000004a36357223 */ /* 0x060fe20000000035 */
[C---:B------:R-:W-:Y:S01]  /*0810*/  FFMA R37, R54.reuse, R76, R37 ;  /* 0x0000004c36257223 */ /* 0x040fe20000000025 */
[----:B------:R-:W-:Y:S02]  /*0820*/  FFMA R21, R54, R78, R21 ;  /* 0x0000004e36157223 */ /* 0x000fe40000000015 */
[----:B------:R-:W3:Y:S01]  /*0830*/  LDS R54, [R52+0x180] ;  /* 0x0001800034367984 */ /* 0x000ee20000000800 */
        /* <DEDUP_REMOVED lines=8> */
[-C--:B------:R-:W-:Y:S01]  /*08c0*/  FFMA R38, R50, R64.reuse, R38 ;  /* 0x0000004032267223 */ /* 0x080fe20000000026 */
[----:B------:R-:W4:Y:S01]  /*08d0*/  LDS R58, [R52+0x1c0] ;  /* 0x0001c000343a7984 */ /* 0x000f220000000800 */
[-C--:B------:R-:W-:Y:S01]  /*08e0*/  FFMA R22, R56, R64.reuse, R22 ;  /* 0x0000004038167223 */ /* 0x080fe20000000016 */
[----:B------:R-:W-:Y:S01]  /*08f0*/  FFMA R6, R60, R64, R6 ;  /* 0x000000403c067223 */ /* 0x000fe20000000006 */
[C---:B------:R-:W-:Y:S01]  /*0900*/  FFMA R81, R64.reuse, R66, R81 ;  /* 0x0000004240517223 */ /* 0x040fe20000000051 */
[C---:B------:R-:W-:Y:S01]  /*0910*/  FFMA R65, R64.reuse, R70, R65 ;  /* 0x0000004640417223 */ /* 0x040fe20000000041 */
[C---:B------:R-:W-:Y:S01]  /*0920*/  FFMA R49, R64.reuse, R74, R49 ;  /* 0x0000004a40317223 */ /* 0x040fe20000000031 */
[C---:B------:R-:W-:Y:S01]  /*0930*/  FFMA R33, R64.reuse, R76, R33 ;  /* 0x0000004c40217223 */ /* 0x040fe20000000021 */
        /* <DEDUP_REMOVED lines=17> */
[-C--:B--2---:R-:W-:Y:S01]  /*0a50*/  FFMA R32, R50, R3.reuse, R32 ;  /* 0x0000000332207223 */ /* 0x084fe20000000020 */
[-C--:B------:R-:W-:Y:S01]  /*0a60*/  FFMA R16, R56, R3.reuse, R16 ;  /* 0x0000000338107223 */ /* 0x080fe20000000010 */
[-C--:B------:R-:W-:Y:S01]  /*0a70*/  FFMA R91, R60, R3.reuse, R91 ;  /* 0x000000033c5b7223 */ /* 0x080fe2000000005b */
[-C--:B------:R-:W-:Y:S01]  /*0a80*/  FFMA R75, R66, R3.reuse, R75 ;  /* 0x00000003424b7223 */ /* 0x080fe2000000004b */
[-C--:B------:R-:W-:Y:S01]  /*0a90*/  FFMA R59, R70, R3.reuse, R59 ;  /* 0x00000003463b7223 */ /* 0x080fe2000000003b */
[----:B------:R-:W-:Y:S01]  /*0aa0*/  FFMA R43, R74, R3, R43 ;  /* 0x000000034a2b7223 */ /* 0x000fe2000000002b */
[C---:B------:R-:W-:Y:S01]  /*0ab0*/  FFMA R27, R3.reuse, R76, R27 ;  /* 0x0000004c031b7223 */ /* 0x040fe2000000001b */
[----:B------:R-:W-:Y:S01]  /*0ac0*/  FFMA R11, R3, R78, R11 ;  /* 0x0000004e030b7223 */ /* 0x000fe2000000000b */
[-C--:B---3--:R-:W-:Y:S01]  /*0ad0*/  FFMA R30, R50, R54.reuse, R30 ;  /* 0x00000036321e7223 */ /* 0x088fe2000000001e */
[-C--:B------:R-:W-:Y:S01]  /*0ae0*/  FFMA R14, R56, R54.reuse, R14 ;  /* 0x00000036380e7223 */ /* 0x080fe2000000000e */
[-C--:B------:R-:W-:Y:S01]  /*0af0*/  FFMA R89, R60, R54.reuse, R89 ;  /* 0x000000363c597223 */ /* 0x080fe20000000059 */
[-C--:B------:R-:W-:Y:S01]  /*0b00*/  FFMA R73, R66, R54.reuse, R73 ;  /* 0x0000003642497223 */ /* 0x080fe20000000049 */
[-C--:B------:R-:W-:Y:S01]  /*0b10*/  FFMA R57, R70, R54.reuse, R57 ;  /* 0x0000003646397223 */ /* 0x080fe20000000039 */
[-C--:B------:R-:W-:Y:S01]  /*0b20*/  FFMA R41, R74, R54.reuse, R41 ;  /* 0x000000364a297223 */ /* 0x080fe20000000029 */
[----:B------:R-:W-:Y:S01]  /*0b30*/  FFMA R25, R76, R54, R25 ;  /* 0x000000364c197223 */ /* 0x000fe20000000019 */
[----:B------:R-:W-:Y:S01]  /*0b40*/  FFMA R9, R54, R78, R9 ;  /* 0x0000004e36097223 */ /* 0x000fe20000000009 */
[-C--:B----4-:R-:W-:Y:S01]  /*0b50*/  FFMA R28, R50, R58.reuse, R28 ;  /* 0x0000003a321c7223 */ /* 0x090fe2000000001c */
[-C--:B------:R-:W-:Y:S01]  /*0b60*/  FFMA R12, R56, R58.reuse, R12 ;  /* 0x0000003a380c7223 */ /* 0x080fe2000000000c */
[-C--:B------:R-:W-:Y:S01]  /*0b70*/  FFMA R87, R60, R58.reuse, R87 ;  /* 0x0000003a3c577223 */ /* 0x080fe20000000057 */
[-C--:B------:R-:W-:Y:S01]  /*0b80*/  FFMA R71, R66, R58.reuse, R71 ;  /* 0x0000003a42477223 */ /* 0x080fe20000000047 */
[-C--:B------:R-:W-:Y:S01]  /*0b90*/  FFMA R55, R70, R58.reuse, R55 ;  /* 0x0000003a46377223 */ /* 0x080fe20000000037 */
[-C--:B------:R-:W-:Y:S01]  /*0ba0*/  FFMA R39, R74, R58.reuse, R39 ;  /* 0x0000003a4a277223 */ /* 0x080fe20000000027 */
[-C--:B------:R-:W-:Y:S01]  /*0bb0*/  FFMA R23, R76, R58.reuse, R23 ;  /* 0x0000003a4c177223 */ /* 0x080fe20000000017 */
[----:B------:R-:W-:Y:S01]  /*0bc0*/  FFMA R7, R78, R58, R7 ;  /* 0x0000003a4e077223 */ /* 0x000fe20000000007 */
[----:B------:R-:W-:Y:S06]  /*0bd0*/  @P0 BRA `(.L_x_8) ;  /* 0xfffffff800a40947 */ /* 0x000fec000383ffff */
[----:B------:R-:W-:Y:S01]  /*0be0*/  BAR.SYNC.DEFER_BLOCKING 0x0 ;  /* 0x0000000000007b1d */ /* 0x000fe20000010000 */
[----:B------:R-:W-:-:S04]  /*0bf0*/  UIADD3 UR4, UPT, UPT, UR4, 0x8, URZ ;  /* 0x0000000804047890 */ /* 0x000fc8000fffe0ff */
[----:B------:R-:W-:-:S09]  /*0c00*/  UISETP.GE.U32.AND UP0, UPT, UR4, 0x800, UPT ;  /* 0x000008000400788c */ /* 0x000fd2000bf06070 */
[----:B------:R-:W-:Y:S05]  /*0c10*/  BRA.U !UP0, `(.L_x_9) ;  /* 0xfffffff508e47547 */ /* 0x000fea000b83ffff */
[----:B------:R-:W0:Y:S01]  /*0c20*/  S2R R44, SR_CTAID.Y ;  /* 0x00000000002c7919 */ /* 0x000e220000002600 */
[----:B------:R-:W1:Y:S01]  /*0c30*/  LDC.64 R2, c[0x0][0x390] ;  /* 0x0000e400ff027b82 */ /* 0x000e620000000a00 */
[----:B------:R-:W2:Y:S01]  /*0c40*/  S2R R46, SR_CTAID.X ;  /* 0x00000000002e7919 */ /* 0x000ea20000002500 */
[----:B0-----:R-:W-:Y:S02]  /*0c50*/  IMAD R5, R44, 0x80, R5 ;  /* 0x000000802c057824 */ /* 0x001fe400078e0205 */
[----:B--2---:R-:W-:-:S03]  /*0c60*/  IMAD R4, R46, 0x80, R4 ;  /* 0x000000802e047824 */ /* 0x004fc600078e0204 */
[C---:B------:R-:W-:Y:S01]  /*0c70*/  ISETP.GT.U32.AND P1, PT, R5.reuse, 0x9ff, PT ;  /* 0x000009ff0500780c */ /* 0x040fe20003f24070 */
[----:B------:R-:W-:-:S03]  /*0c80*/  IMAD R44, R5, 0x800, R4 ;  /* 0x00000800052c7824 */ /* 0x000fc600078e0204 */
[C---:B------:R-:W-:Y:S02]  /*0c90*/  ISETP.GT.OR P2, PT, R4.reuse, 0x7ff, P1 ;  /* 0x000007ff0400780c */ /* 0x040fe40000f44670 */
[----:B------:R-:W-:Y:S01]  /*0ca0*/  ISETP.GT.OR P0, PT, R4, 0x7ef, P1 ;  /* 0x000007ef0400780c */ /* 0x000fe20000f04670 */
[----:B-1----:R-:W-:Y:S01]  /*0cb0*/  IMAD.WIDE R2, R44, 0x4, R2 ;  /* 0x000000042c027825 */ /* 0x002fe200078e0202 */
[C---:B------:R-:W-:Y:S02]  /*0cc0*/  ISETP.GT.OR P6, PT, R4.reuse, 0x7df, P1 ;  /* 0x000007df0400780c */ /* 0x040fe40000fc4670 */
[C---:B------:R-:W-:Y:S02]  /*0cd0*/  ISETP.GT.OR P5, PT, R4.reuse, 0x7cf, P1 ;  /* 0x000007cf0400780c */ /* 0x040fe40000fa4670 */
[C---:B------:R-:W-:Y:S02]  /*0ce0*/  ISETP.GT.OR P1, PT, R4.reuse, 0x7bf, P1 ;  /* 0x000007bf0400780c */ /* 0x040fe40000f24670 */
[----:B------:R-:W-:-:S02]  /*0cf0*/  ISETP.GT.AND P3, PT, R4, 0x7af, PT ;  /* 0x000007af0400780c */ /* 0x000fc40003f64270 */
[----:B------:R-:W-:Y:S01]  /*0d00*/  ISETP.GT.AND P4, PT, R4, 0x79f, PT ;  /* 0x0000079f0400780c */ /* 0x000fe20003f84270 */
[----:B------:R0:W-:Y:S01]  /*0d10*/  @!P2 STG.E desc[UR8][R2.64], R42 ;  /* 0x0000002a0200a986 */ /* 0x0001e2000c101908 */
[----:B------:R-:W-:-:S03]  /*0d20*/  ISETP.GT.U32.OR P2, PT, R5, 0x9ff, P3 ;  /* 0x000009ff0500780c */ /* 0x000fc60001f44470 */
[----:B------:R0:W-:Y:S01]  /*0d30*/  @!P0 STG.E desc[UR8][R2.64+0x40], R40 ;  /* 0x0000402802008986 */ /* 0x0001e2000c101908 */
[----:B------:R-:W-:-:S03]  /*0d40*/  ISETP.GT.U32.OR P0, PT, R5, 0x9ef, P3 ;  /* 0x000009ef0500780c */ /* 0x000fc60001f04470 */
[----:B------:R0:W-:Y:S01]  /*0d50*/  @!P6 STG.E desc[UR8][R2.64+0x80], R38 ;  /* 0x000080260200e986 */ /* 0x0001e2000c101908 */
[----:B------:R-:W-:-:S03]  /*0d60*/  ISETP.GT.U32.OR P6, PT, R5, 0x9ff, P4 ;  /* 0x000009ff0500780c */ /* 0x000fc600027c4470 */
        /* <DEDUP_REMOVED lines=15> */
[----:B------:R-:W-:-:S05]  /*0e60*/  ISETP.GT.AND P0, PT, R4, 0x7ef, PT ;  /* 0x000007ef0400780c */ /* 0x000fca0003f04270 */
        /* <DEDUP_REMOVED lines=93> */
[----:B------:R-:W-:-:S04]  /*1440*/  ISETP.GT.AND P6, PT, R4, 0x7ff, PT ;  /* 0x000007ff0400780c */ /* 0x000fc80003fc4270 */
[----:B------:R-:W-:-:S13]  /*1450*/  ISETP.GT.U32.OR P6, PT, R5, 0x98f, P6 ;  /* 0x0000098f0500780c */ /* 0x000fda00037c4470 */
[----:B------:R0:W-:Y:S01]  /*1460*/  @!P6 STG.E desc[UR8][R2.64+0xe0000], R21 ;  /* 0x0e0000150200e986 */ /* 0x0001e2000c101908 */
[----:B------:R-:W-:-:S04]  /*1470*/  ISETP.GT.AND P6, PT, R4, 0x7bf, PT ;  /* 0x000007bf0400780c */ /* 0x000fc80003fc4270 */
[C---:B------:R-:W-:Y:S02]  /*1480*/  ISETP.GT.U32.OR P0, PT, R5.reuse, 0x9ef, P6 ;  /* 0x000009ef0500780c */ /* 0x040fe40003704470 */
[C---:B------:R-:W-:Y:S02]  /*1490*/  ISETP.GT.U32.OR P5, PT, R5.reuse, 0x9cf, P6 ;  /* 0x000009cf0500780c */ /* 0x040fe400037a4470 */
[C---:B------:R-:W-:Y:S02]  /*14a0*/  ISETP.GT.U32.OR P4, PT, R5.reuse, 0x9bf, P6 ;  /* 0x000009bf0500780c */ /* 0x040fe40003784470 */
[C---:B------:R-:W-:Y:S02]  /*14b0*/  ISETP.GT.U32.OR P3, PT, R5.reuse, 0x9af, P6 ;  /* 0x000009af0500780c */ /* 0x040fe40003764470 */
[----:B------:R-:W-:-:S05]  /*14c0*/  ISETP.GT.U32.OR P2, PT, R5, 0x99f, P6 ;  /* 0x0000099f0500780c */ /* 0x000fca0003744470 */
        /* <DEDUP_REMOVED lines=12> */
.L_x_10:
        /* <DEDUP_REMOVED lines=15> */
.L_x_31:


//--------------------- .text._Z8matmul_3PfS_S_   --------------------------
	.section	.text._Z8matmul_3PfS_S_,"ax",@progbits
	.align	128
        .global         _Z8matmul_3PfS_S_
        .type           _Z8matmul_3PfS_S_,@function
        .size           _Z8matmul_3PfS_S_,(.L_x_32 - _Z8matmul_3PfS_S_)
        .other          _Z8matmul_3PfS_S_,@"STO_CUDA_ENTRY STV_DEFAULT"
_Z8matmul_3PfS_S_:
.text._Z8matmul_3PfS_S_:
[----:B------:R-:W-:Y:S01]  /*0000*/  LDC R1, c[0x0][0x37c] ;  /* 0x0000df00ff017b82 */ /* 0x000fe20000000800 */
[----:B------:R-:W0:Y:S01]  /*0010*/  LDCU UR5, c[0x0][0x360] ;  /* 0x00006c00ff0577ac */ /* 0x000e220008000800 */
[----:B------:R-:W1:Y:S01]  /*0020*/  S2R R0, SR_TID.Y ;  /* 0x0000000000007919 */ /* 0x000e620000002200 */
[----:B------:R-:W-:Y:S01]  /*0030*/  IMAD.MOV.U32 R78, RZ, RZ, RZ ;  /* 0x000000ffff4e7224 */ /* 0x000fe200078e00ff */
[----:B------:R-:W-:Y:S01]  /*0040*/  CS2R R74, SRZ ;  /* 0x00000000004a7805 */ /* 0x000fe2000001ff00 */
[----:B------:R-:W0:Y:S01]  /*0050*/  LDCU UR4, c[0x0][0x364] ;  /* 0x00006c80ff0477ac */ /* 0x000e220008000800 */
[----:B------:R-:W1:Y:S01]  /*0060*/  S2R R5, SR_TID.X ;  /* 0x0000000000057919 */ /* 0x000e620000002100 */
[----:B------:R-:W-:Y:S01]  /*0070*/  IMAD.MOV.U32 R77, RZ, RZ, RZ ;  /* 0x000000ffff4d7224 */ /* 0x000fe200078e00ff */
        /* <DEDUP_REMOVED lines=14> */
[----:B------:R-:W-:Y:S01]  /*0160*/  CS2R R40, SRZ ;  /* 0x0000000000287805 */ /* 0x000fe2000001ff00 */
[----:B0-----:R-:W-:Y:S01]  /*0170*/  UIMAD UR4, UR5, UR4, URZ ;  /* 0x00000004050472a4 */ /* 0x001fe2000f8e02ff */
[----:B------:R-:W-:Y:S02]  /*0180*/  CS2R R38, SRZ ;  /* 0x0000000000267805 */ /* 0x000fe4000001ff00 */
[----:B------:R-:W-:Y:S02]  /*0190*/  CS2R R36, SRZ ;  /* 0x0000000000247805 */ /* 0x000fe4000001ff00 */
[----:B------:R-:W-:Y:S02]  /*01a0*/  CS2R R34, SRZ ;  /* 0x0000000000227805 */ /* 0x000fe4000001ff00 */
[----:B------:R-:W-:Y:S02]  /*01b0*/  CS2R R32, SRZ ;  /* 0x0000000000207805 */ /* 0x000fe4000001ff00 */
[----:B------:R-:W-:Y:S01]  /*01c0*/  CS2R R22, SRZ ;  /* 0x0000000000167805 */ /* 0x000fe2000001ff00 */
[----:B------:R-:W-:Y:S01]  /*01d0*/  IMAD R7, RZ, RZ, -UR4 ;  /* 0x80000004ff077e24 */ /* 0x000fe2000f8e02ff */
[----:B------:R-:W-:-:S02]  /*01e0*/  ISETP.NE.U32.AND P2, PT, RZ, UR4, PT ;  /* 0x00000004ff007c0c */ /* 0x000fc4000bf45070 */
[----:B------:R-:W-:Y:S01]  /*01f0*/  CS2R R20, SRZ ;  /* 0x0000000000147805 */ /* 0x000fe2000001ff00 */
[----:B------:R-:W0:Y:S01]  /*0200*/  I2F.U32.RP R4, UR4 ;  /* 0x0000000400047d06 */ /* 0x000e220008209000 */
[----:B------:R-:W-:Y:S02]  /*0210*/  CS2R R18, SRZ ;  /* 0x0000000000127805 */ /* 0x000fe4000001ff00 */
[----:B------:R-:W-:Y:S02]  /*0220*/  CS2R R16, SRZ ;  /* 0x0000000000107805 */ /* 0x000fe4000001ff00 */
[----:B------:R-:W-:Y:S02]  /*0230*/  CS2R R14, SRZ ;  /* 0x00000000000e7805 */ /* 0x000fe4000001ff00 */
[----:B------:R-:W-:Y:S02]  /*0240*/  CS2R R12, SRZ ;  /* 0x00000000000c7805 */ /* 0x000fe4000001ff00 */
[----:B------:R-:W-:Y:S01]  /*0250*/  CS2R R10, SRZ ;  /* 0x00000000000a7805 */ /* 0x000fe2000001ff00 */
[----:B-1----:R-:W-:Y:S01]  /*0260*/  IMAD R0, R0, UR5, R5 ;  /* 0x0000000500007c24 */ /* 0x002fe2000f8e0205 */
[----:B------:R-:W-:Y:S01]  /*0270*/  CS2R R8, SRZ ;  /* 0x0000000000087805 */ /* 0x000fe2000001ff00 */
[----:B------:R-:W1:Y:S02]  /*0280*/  LDCU.64 UR8, c[0x0][0x358] ;  /* 0x00006b00ff0877ac */ /* 0x000e640008000a00 */
[----:B------:R-:W-:Y:S01]  /*0290*/  VIADD R0, R0, UR4 ;  /* 0x0000000400007c36 */ /* 0x000fe20008000000 */
[----:B0-----:R-:W0:Y:S04]  /*02a0*/  MUFU.RCP R4, R4 ;  /* 0x0000000400047308 */ /* 0x001e280000001000 */
[----:B------:R-:W-:-:S02]  /*02b0*/  ISETP.GE.U32.AND P0, PT, R0, 0x400, PT ;  /* 0x000004000000780c */ /* 0x000fc40003f06070 */
[----:B------:R-:W-:Y:S02]  /*02c0*/  VIMNMX.U32 R5, PT, PT, R0, 0x400, !PT ;  /* 0x0000040000057848 */ /* 0x000fe40007fe0000 */
[----:B------:R-:W-:-:S04]  /*02d0*/  SEL R76, RZ, 0x1, P0 ;  /* 0x00000001ff4c7807 */ /* 0x000fc80000000000 */
[----:B------:R-:W-:Y:S01]  /*02e0*/  IADD3 R5, PT, PT, R5, -R0, -R76 ;  /* 0x8000000005057210 */ /* 0x000fe20007ffe84c */
[----:B0-----:R-:W-:-:S04]  /*02f0*/  VIADD R2, R4, 0xffffffe ;  /* 0x0ffffffe04027836 */ /* 0x001fc80000000000 */
[----:B------:R0:W2:Y:S02]  /*0300*/  F2I.FTZ.U32.TRUNC.NTZ R3, R2 ;  /* 0x0000000200037305 */ /* 0x0000a4000021f000 */
[----:B0-----:R-:W-:Y:S02]  /*0310*/  IMAD.MOV.U32 R2, RZ, RZ, RZ ;  /* 0x000000ffff027224 */ /* 0x001fe400078e00ff */
[----:B--2---:R-:W-:-:S04]  /*0320*/  IMAD R7, R7, R3, RZ ;  /* 0x0000000307077224 */ /* 0x004fc800078e02ff */
[----:B------:R-:W-:Y:S01]  /*0330*/  IMAD.HI.U32 R4, R3, R7, R2 ;  /* 0x0000000703047227 */ /* 0x000fe200078e0002 */
[----:B------:R-:W-:-:S05]  /*0340*/  CS2R R6, SRZ ;  /* 0x0000000000067805 */ /* 0x000fca000001ff00 */
[----:B------:R-:W-:-:S04]  /*0350*/  IMAD.HI.U32 R3, R4, R5, RZ ;  /* 0x0000000504037227 */ /* 0x000fc800078e00ff */
[----:B------:R-:W-:-:S04]  /*0360*/  IMAD.MOV R0, RZ, RZ, -R3 ;  /* 0x000000ffff007224 */ /* 0x000fc800078e0a03 */
[----:B------:R-:W-:-:S05]  /*0370*/  IMAD R5, R0, UR4, R5 ;  /* 0x0000000400057c24 */ /* 0x000fca000f8e0205 */
[----:B------:R-:W-:-:S13]  /*0380*/  ISETP.GE.U32.AND P0, PT, R5, UR4, PT ;  /* 0x0000000405007c0c */ /* 0x000fda000bf06070 */
[----:B------:R-:W-:Y:S02]  /*0390*/  @P0 VIADD R5, R5, -UR4 ;  /* 0x8000000405050c36 */ /* 0x000fe40008000000 */
[----:B------:R-:W-:-:S03]  /*03a0*/  @P0 VIADD R3, R3, 0x1 ;  /* 0x0000000103030836 */ /* 0x000fc60000000000 */
[----:B------:R-:W-:Y:S02]  /*03b0*/  ISETP.GE.U32.AND P1, PT, R5, UR4, PT ;  /* 0x0000000405007c0c */ /* 0x000fe4000bf26070 */
[----:B------:R-:W-:-:S11]  /*03c0*/  CS2R R4, SRZ ;  /* 0x0000000000047805 */ /* 0x000fd6000001ff00 */
[----:B------:R-:W-:Y:S01]  /*03d0*/  @P1 VIADD R3, R3, 0x1 ;  /* 0x0000000103031836 */ /* 0x000fe20000000000 */
[----:B------:R-:W-:Y:S01]  /*03e0*/  @!P2 LOP3.LUT R3, RZ, UR4, RZ, 0x33, !PT ;  /* 0x00000004ff03ac12 */ /* 0x000fe2000f8e33ff */
[----:B------:R-:W-:-:S04]  /*03f0*/  UMOV UR4, URZ ;  /* 0x000000ff00047c82 */ /* 0x000fc80008000000 */
[----:B------:R-:W-:Y:S01]  /*0400*/  IMAD.IADD R76, R76, 0x1, R3 ;  /* 0x000000014c4c7824 */ /* 0x000fe200078e0203 */
[----:B-1----:R-:W-:-:S07]  /*0410*/  CS2R R2, SRZ ;  /* 0x0000000000027805 */ /* 0x002fce000001ff00 */
.L_x_17:
[----:B------:R-:W0:Y:S01]  /*0420*/  S2R R0, SR_TID.Y ;  /* 0x0000000000007919 */ /* 0x000e220000002200 */
[----:B------:R-:W0:Y:S01]  /*0430*/  LDCU UR10, c[0x0][0x360] ;  /* 0x00006c00ff0a77ac */ /* 0x000e220008000800 */
[----:B------:R-:W-:Y:S01]  /*0440*/  BSSY.RECONVERGENT B0, `(.L_x_11) ;  /* 0x00000b0000007945 */ /* 0x000fe20003800200 */
[----:B------:R-:W0:Y:S02]  /*0450*/  S2R R79, SR_TID.X ;  /* 0x00000000004f7919 */ /* 0x000e240000002100 */
[----:B0-----:R-:W-:-:S05]  /*0460*/  IMAD R54, R0, UR10, R79 ;  /* 0x0000000a00367c24 */ /* 0x001fca000f8e024f */
[----:B------:R-:W-:-:S13]  /*0470*/  ISETP.GT.U32.AND P0, PT, R54, 0x3ff, PT ;  /* 0x000003ff3600780c */ /* 0x000fda0003f04070 */
[----:B------:R-:W-:Y:S05]  /*0480*/  @P0 BRA `(.L_x_12) ;  /* 0x0000000800ac0947 */ /* 0x000fea0003800000 */
[----:B------:R-:W-:Y:S01]  /*0490*/  LOP3.LUT R82, R76, 0x3, RZ, 0xc0, !PT ;  /* 0x000000034c527812 */ /* 0x000fe200078ec0ff */
[----:B------:R-:W-:Y:S01]  /*04a0*/  BSSY.RECONVERGENT B1, `(.L_x_13) ;  /* 0x000004f000017945 */ /* 0x000fe20003800200 */
[----:B------:R-:W-:Y:S02]  /*04b0*/  IMAD.MOV.U32 R88, RZ, RZ, R54 ;  /* 0x000000ffff587224 */ /* 0x000fe400078e0036 */
[----:B------:R-:W-:-:S13]  /*04c0*/  ISETP.NE.AND P0, PT, R82, 0x3, PT ;  /* 0x000000035200780c */ /* 0x000fda0003f05270 */
[----:B------:R-:W-:Y:S05]  /*04d0*/  @!P0 BRA `(.L_x_14) ;  /* 0x00000004002c8947 */ /* 0x000fea0003800000 */
[----:B------:R-:W0:Y:S01]  /*04e0*/  S2R R52, SR_CTAID.Y ;  /* 0x0000000000347919 */ /* 0x000e220000002600 */
[----:B------:R-:W1:Y:S01]  /*04f0*/  LDC.64 R26, c[0x0][0x380] ;  /* 0x0000e000ff1a7b82 */ /* 0x000e620000000a00 */
[----:B------:R-:W-:Y:S01]  /*0500*/  SHF.R.U32.HI R29, RZ, 0x3, R54 ;  /* 0x00000003ff1d7819 */ /* 0x000fe20000011636 */
[----:B------:R-:W2:Y:S01]  /*0510*/  S2R R53, SR_CTAID.X ;  /* 0x0000000000357919 */ /* 0x000ea20000002500 */
[C---:B------:R-:W-:Y:S02]  /*0520*/  LOP3.LUT R28, R54.reuse, 0x7, RZ, 0xc0, !PT ;  /* 0x00000007361c7812 */ /* 0x040fe400078ec0ff */
[----:B------:R-:W-:-:S03]  /*0530*/  LOP3.LUT R30, R54, 0x7f, RZ, 0xc0, !PT ;  /* 0x0000007f361e7812 */ /* 0x000fc600078ec0ff */
[----:B------:R-:W3:Y:S01]  /*0540*/  LDC.64 R24, c[0x0][0x388] ;  /* 0x0000e200ff187b82 */ /* 0x000ee20000000a00 */
[----:B0-----:R-:W-:-:S04]  /*0550*/  IMAD R29, R52, 0x80, R29 ;  /* 0x00000080341d7824 */ /* 0x001fc800078e021d */
[----:B------:R-:W-:Y:S01]  /*0560*/  IMAD R28, R29, 0x800, R28 ;  /* 0x000008001d1c7824 */ /* 0x000fe200078e021c */
[----:B------:R-:W-:Y:S01]  /*0570*/  LEA.HI R29, R54, UR4, RZ, 0x19 ;  /* 0x00000004361d7c11 */ /* 0x000fe2000f8fc8ff */
[----:B--2---:R-:W-:Y:S02]  /*0580*/  IMAD R30, R53, 0x80, R30 ;  /* 0x00000080351e7824 */ /* 0x004fe400078e021e */
[----:B------:R-:W-:Y:S02]  /*0590*/  VIADD R31, R28, UR4 ;  /* 0x000000041c1f7c36 */ /* 0x000fe40008000000 */
[----:B------:R-:W-:Y:S02]  /*05a0*/  IMAD R29, R29, 0x800, R30 ;  /* 0x000008001d1d7824 */ /* 0x000fe400078e021e */
[----:B-1----:R-:W-:-:S04]  /*05b0*/  IMAD.WIDE.U32 R30, R31, 0x4, R26 ;  /* 0x000000041f1e7825 */ /* 0x002fc800078e001a */
[----:B---3--:R-:W-:Y:S02]  /*05c0*/  IMAD.WIDE R28, R29, 0x4, R24 ;  /* 0x000000041d1c7825 */ /* 0x008fe400078e0218 */
[----:B------:R-:W2:Y:S04]  /*05d0*/  LDG.E R31, desc[UR8][R30.64] ;  /* 0x000000081e1f7981 */ /* 0x000ea8000c1e1900 */
[----:B------:R-:W3:Y:S01]  /*05e0*/  LDG.E R28, desc[UR8][R28.64] ;  /* 0x000000081c1c7981 */ /* 0x000ee2000c1e1900 */
[----:B------:R-:W0:Y:S01]  /*05f0*/  S2UR UR7, SR_CgaCtaId ;  /* 0x00000000000779c3 */ /* 0x000e220000008800 */
[----:B------:R-:W-:Y:S01]  /*0600*/  UMOV UR5, 0x400 ;  /* 0x0000040000057882 */ /* 0x000fe20000000000 */
[----:B------:R-:W-:Y:S01]  /*0610*/  ISETP.NE.AND P0, PT, R82, RZ, PT ;  /* 0x000000ff5200720c */ /* 0x000fe20003f05270 */
[----:B------:R-:W-:-:S05]  /*0620*/  UIADD3 UR6, UPT, UPT, UR5, 0x1000, URZ ;  /* 0x0000100005067890 */ /* 0x000fca000fffe0ff */
[----:B------:R-:W1:Y:S01]  /*0630*/  LDC R81, c[0x0][0x364] ;  /* 0x0000d900ff517b82 */ /* 0x000e620000000800 */
[----:B0-----:R-:W-:Y:S02]  /*0640*/  ULEA UR5, UR7, UR5, 0x18 ;  /* 0x0000000507057291 */ /* 0x001fe4000f8ec0ff */
[----:B------:R-:W-:-:S04]  /*0650*/  ULEA UR6, UR7, UR6, 0x18 ;  /* 0x0000000607067291 */ /* 0x000fc8000f8ec0ff */
[C---:B------:R-:W-:Y:S02]  /*0660*/  LEA R80, R54.reuse, UR5, 0x2 ;  /* 0x0000000536507c11 */ /* 0x040fe4000f8e10ff */
[----:B------:R-:W-:Y:S01]  /*0670*/  LEA R55, R54, UR6, 0x2 ;  /* 0x0000000636377c11 */ /* 0x000fe2000f8e10ff */
[----:B-1----:R-:W-:Y:S02]  /*0680*/  IMAD R88, R81, UR10, R54 ;  /* 0x0000000a51587c24 */ /* 0x002fe4000f8e0236 */
[----:B--2---:R0:W-:Y:S04]  /*0690*/  STS [R80], R31 ;  /* 0x0000001f50007388 */ /* 0x0041e80000000800 */
[----:B---3--:R0:W-:Y:S01]  /*06a0*/  STS [R55], R28 ;  /* 0x0000001c37007388 */ /* 0x0081e20000000800 */
[----:B------:R-:W-:Y:S05]  /*06b0*/  @!P0 BRA `(.L_x_14) ;  /* 0x0000000000b48947 */ /* 0x000fea0003800000 */
[----:B------:R-:W-:-:S04]  /*06c0*/  IMAD R81, R81, UR10, RZ ;  /* 0x0000000a51517c24 */ /* 0x000fc8000f8e02ff */
[----:B------:R-:W-:-:S05]  /*06d0*/  IMAD.IADD R88, R54, 0x1, R81 ;  /* 0x0000000136587824 */ /* 0x000fca00078e0251 */
[----:B------:R-:W-:Y:S02]  /*06e0*/  SHF.R.U32.HI R29, RZ, 0x3, R88 ;  /* 0x00000003ff1d7819 */ /* 0x000fe40000011658 */
[C---:B0-----:R-:W-:Y:S02]  /*06f0*/  LOP3.LUT R28, R88.reuse, 0x7, RZ, 0xc0, !PT ;  /* 0x00000007581c7812 */ /* 0x041fe400078ec0ff */
[----:B------:R-:W-:Y:S01]  /*0700*/  LOP3.LUT R84, R88, 0x7f, RZ, 0xc0, !PT ;  /* 0x0000007f58547812 */ /* 0x000fe200078ec0ff */
[----:B------:R-:W-:Y:S01]  /*0710*/  IMAD R29, R52, 0x80, R29 ;  /* 0x00000080341d7824 */ /* 0x000fe200078e021d */
[----:B------:R-:W-:-:S03]  /*0720*/  LEA.HI R30, R88, UR4, RZ, 0x19 ;  /* 0x00000004581e7c11 */ /* 0x000fc6000f8fc8ff */
[----:B------:R-:W-:Y:S02]  /*0730*/  IMAD R28, R29, 0x800, R28 ;  /* 0x000008001d1c7824 */ /* 0x000fe400078e021c */
[----:B------:R-:W-:Y:S02]  /*0740*/  IMAD R29, R53, 0x80, R84 ;  /* 0x00000080351d7824 */ /* 0x000fe400078e0254 */
[----:B------:R-:W-:Y:S02]  /*0750*/  VIADD R31, R28, UR4 ;  /* 0x000000041c1f7c36 */ /* 0x000fe40008000000 */
[----:B------:R-:W-:Y:S02]  /*0760*/  IMAD R29, R30, 0x800, R29 ;  /* 0x000008001e1d7824 */ /* 0x000fe400078e021d */
[----:B------:R-:W-:-:S04]  /*0770*/  IMAD.WIDE.U32 R30, R31, 0x4, R26 ;  /* 0x000000041f1e7825 */ /* 0x000fc800078e001a */
[----:B------:R-:W-:Y:S02]  /*0780*/  IMAD.WIDE R28, R29, 0x4, R24 ;  /* 0x000000041d1c7825 */ /* 0x000fe400078e0218 */
[----:B------:R-:W2:Y:S04]  /*0790*/  LDG.E R30, desc[UR8][R30.64] ;  /* 0x000000081e1e7981 */ /* 0x000ea8000c1e1900 */
[----:B------:R-:W3:Y:S01]  /*07a0*/  LDG.E R28, desc[UR8][R28.64] ;  /* 0x000000081c1c7981 */ /* 0x000ee2000c1e1900 */
[C---:B------:R-:W-:Y:S01]  /*07b0*/  IMAD R83, R81.reuse, 0x4, R80 ;  /* 0x0000000451537824 */ /* 0x040fe200078e0250 */
[C---:B------:R-:W-:Y:S01]  /*07c0*/  LEA R85, R81.reuse, R55, 0x2 ;  /* 0x0000003751557211 */ /* 0x040fe200078e10ff */
[----:B------:R-:W-:Y:S01]  /*07d0*/  IMAD.IADD R88, R81, 0x1, R88 ;  /* 0x0000000151587824 */ /* 0x000fe200078e0258 */
[----:B------:R-:W-:-:S02]  /*07e0*/  ISETP.NE.AND P0, PT, R82, 0x1, PT ;  /* 0x000000015200780c */ /* 0x000fc40003f05270 */
[----:B--2---:R1:W-:Y:S04]  /*07f0*/  STS [R83], R30 ;  /* 0x0000001e53007388 */ /* 0x0043e80000000800 */
[----:B---3--:R1:W-:Y:S07]  /*0800*/  STS [R85], R28 ;  /* 0x0000001c55007388 */ /* 0x0083ee0000000800 */
[----:B------:R-:W-:Y:S05]  /*0810*/  @!P0 BRA `(.L_x_14) ;  /* 0x00000000005c8947 */ /* 0x000fea0003800000 */
[----:B------:R-:W0:Y:S02]  /*0820*/  LDC R29, c[0x0][0x364] ;  /* 0x0000d900ff1d7b82 */ /* 0x000e240000000800 */
[----:B0-----:R-:W-:-:S05]  /*0830*/  IMAD R29, R29, UR10, RZ ;  /* 0x0000000a1d1d7c24 */ /* 0x001fca000f8e02ff */
[----:B------:R-:W-:-:S04]  /*0840*/  IADD3 R54, PT, PT, R29, R54, R29 ;  /* 0x000000361d367210 */ /* 0x000fc80007ffe01d */
[----:B------:R-:W-:Y:S02]  /*0850*/  SHF.R.U32.HI R31, RZ, 0x3, R54 ;  /* 0x00000003ff1f7819 */ /* 0x000fe40000011636 */
[C---:B-1----:R-:W-:Y:S02]  /*0860*/  LOP3.LUT R28, R54.reuse, 0x7, RZ, 0xc0, !PT ;  /* 0x00000007361c7812 */ /* 0x042fe400078ec0ff */
[----:B------:R-:W-:Y:S01]  /*0870*/  LEA.HI R30, R54, UR4, RZ, 0x19 ;  /* 0x00000004361e7c11 */ /* 0x000fe2000f8fc8ff */
[----:B------:R-:W-:Y:S01]  /*0880*/  IMAD R31, R52, 0x80, R31 ;  /* 0x00000080341f7824 */ /* 0x000fe200078e021f */
[----:B------:R-:W-:-:S03]  /*0890*/  LOP3.LUT R52, R54, 0x7f, RZ, 0xc0, !PT ;  /* 0x0000007f36347812 */ /* 0x000fc600078ec0ff */
        /* <DEDUP_REMOVED lines=8> */
[C---:B------:R-:W-:Y:S02]  /*0920*/  IMAD R80, R29.reuse, 0x4, R80 ;  /* 0x000000041d507824 */ /* 0x040fe400078e0250 */
[C---:B------:R-:W-:Y:S02]  /*0930*/  IMAD R28, R29.reuse, 0x4, R55 ;  /* 0x000000041d1c7824 */ /* 0x040fe400078e0237 */
[----:B------:R-:W-:-:S02]  /*0940*/  IMAD R31, R29, 0x4, R80 ;  /* 0x000000041d1f7824 */ /* 0x000fc400078e0250 */
[C---:B------:R-:W-:Y:S02]  /*0950*/  IMAD R53, R29.reuse, 0x4, R28 ;  /* 0x000000041d357824 */ /* 0x040fe400078e021c */
[----:B------:R-:W-:Y:S01]  /*0960*/  IMAD.IADD R88, R29, 0x1, R54 ;  /* 0x000000011d587824 */ /* 0x000fe200078e0236 */
[----:B--2---:R2:W-:Y:S04]  /*0970*/  STS [R31], R26 ;  /* 0x0000001a1f007388 */ /* 0x0045e80000000800 */
[----:B---3--:R2:W-:Y:S02]  /*0980*/  STS [R53], R24 ;  /* 0x0000001835007388 */ /* 0x0085e40000000800 */
.L_x_14:
[----:B------:R-:W-:Y:S05]  /*0990*/  BSYNC.RECONVERGENT B1 ;  /* 0x0000000000017941 */ /* 0x000fea0003800200 */
.L_x_13:
[----:B------:R-:W-:-:S13]  /*09a0*/  ISETP.GE.U32.AND P0, PT, R76, 0x3, PT ;  /* 0x000000034c00780c */ /* 0x000fda0003f06070 */
[----:B------:R-:W-:Y:S05]  /*09b0*/  @!P0 BRA `(.L_x_12) ;  /* 0x0000000400608947 */ /* 0x000fea0003800000 */
[----:B------:R-:W3:Y:S01]  /*09c0*/  S2R R82, SR_CgaCtaId ;  /* 0x0000000000527919 */ /* 0x000ee20000008800 */
[----:B------:R-:W4:Y:S01]  /*09d0*/  LDC R25, c[0x0][0x364] ;  /* 0x0000d900ff197b82 */ /* 0x000f220000000800 */
[----:B------:R-:W-:Y:S01]  /*09e0*/  MOV R81, 0x400 ;  /* 0x0000040000517802 */ /* 0x000fe20000000f00 */
[----:B-1----:R-:W-:Y:S01]  /*09f0*/  IMAD.SHL.U32 R83, R88, 0x4, RZ ;  /* 0x0000000458537824 */ /* 0x002fe200078e00ff */
[----:B------:R-:W1:Y:S03]  /*0a00*/  S2R R85, SR_CTAID.Y ;  /* 0x0000000000557919 */ /* 0x000e660000002600 */
[----:B------:R-:W-:Y:S01]  /*0a10*/  VIADD R27, R81, 0x1000 ;  /* 0x00001000511b7836 */ /* 0x000fe20000000000 */
[----:B------:R-:W5:Y:S01]  /*0a20*/  S2R R87, SR_CTAID.X ;  /* 0x0000000000577919 */ /* 0x000f620000002500 */
[----:B----4-:R-:W-:-:S04]  /*0a30*/  IMAD R25, R25, UR10, RZ ;  /* 0x0000000a19197c24 */ /* 0x010fc8000f8e02ff */
[C-C-:B0-----:R-:W-:Y:S01]  /*0a40*/  IMAD R80, R25.reuse, 0x2, R88.reuse ;  /* 0x0000000219507824 */ /* 0x141fe200078e0258 */
[----:B------:R-:W-:Y:S01]  /*0a50*/  IADD3 R86, PT, PT, R88, R25, RZ ;  /* 0x0000001958567210 */ /* 0x000fe20007ffe0ff */
[----:B------:R-:W-:Y:S01]  /*0a60*/  IMAD R84, R25, 0x3, R88 ;  /* 0x0000000319547824 */ /* 0x000fe200078e0258 */
[C---:B---3--:R-:W-:Y:S02]  /*0a70*/  LEA R81, R82.reuse, R81, 0x18 ;  /* 0x0000005152517211 */ /* 0x048fe400078ec0ff */
[----:B------:R-:W-:Y:S01]  /*0a80*/  LEA R82, R82, R27, 0x18 ;  /* 0x0000001b52527211 */ /* 0x000fe200078ec0ff */
[----:B-1----:R-:W-:Y:S02]  /*0a90*/  IMAD.SHL.U32 R85, R85, 0x80, RZ ;  /* 0x0000008055557824 */ /* 0x002fe400078e00ff */
[----:B-----5:R-:W-:-:S07]  /*0aa0*/  IMAD.SHL.U32 R87, R87, 0x80, RZ ;  /* 0x0000008057577824 */ /* 0x020fce00078e00ff */
.L_x_15:
[C---:B0-----:R-:W-:Y:S01]  /*0ab0*/  LEA.HI R91, R88.reuse, UR4, RZ, 0x19 ;  /* 0x00000004585b7c11 */ /* 0x041fe2000f8fc8ff */
[----:B--2---:R-:W0:Y:S01]  /*0ac0*/  LDC.64 R30, c[0x0][0x380] ;  /* 0x0000e000ff1e7b82 */ /* 0x004e220000000a00 */
[----:B------:R-:W-:Y:S02]  /*0ad0*/  LOP3.LUT R24, R87, 0x7f, R88, 0xf8, !PT ;  /* 0x0000007f57187812 */ /* 0x000fe400078ef858 */
[----:B------:R-:W-:Y:S02]  /*0ae0*/  LOP3.LUT R25, R88, 0x7, RZ, 0xc0, !PT ;  /* 0x0000000758197812 */ /* 0x000fe400078ec0ff */
[C---:B------:R-:W-:Y:S01]  /*0af0*/  LOP3.LUT R26, R86.reuse, 0x7, RZ, 0xc0, !PT ;  /* 0x00000007561a7812 */ /* 0x040fe200078ec0ff */
[----:B------:R-:W-:Y:S01]  /*0b00*/  IMAD R91, R91, 0x800, R24 ;  /* 0x000008005b5b7824 */ /* 0x000fe200078e0218 */
[-C--:B------:R-:W-:Y:S01]  /*0b10*/  LEA.HI R27, R86, R85.reuse, RZ, 0x1d ;  /* 0x00000055561b7211 */ /* 0x080fe200078fe8ff */
[----:B------:R-:W-:Y:S01]  /*0b20*/  VIADD R25, R25, UR4 ;  /* 0x0000000419197c36 */ /* 0x000fe20008000000 */
[-C--:B------:R-:W-:Y:S01]  /*0b30*/  LEA.HI R24, R88, R85.reuse, RZ, 0x1d ;  /* 0x0000005558187211 */ /* 0x080fe200078fe8ff */
[----:B------:R-:W-:Y:S01]  /*0b40*/  VIADD R26, R26, UR4 ;  /* 0x000000041a1a7c36 */ /* 0x000fe20008000000 */
[----:B------:R-:W-:-:S02]  /*0b50*/  LEA.HI R29, R80, R85, RZ, 0x1d ;  /* 0x00000055501d7211 */ /* 0x000fc400078fe8ff */
[----:B------:R-:W-:Y:S01]  /*0b60*/  LEA.HI R55, R86, UR4, RZ, 0x19 ;  /* 0x0000000456377c11 */ /* 0x000fe2000f8fc8ff */
[----:B------:R-:W-:Y:S01]  /*0b70*/  IMAD R27, R27, 0x800, R26 ;  /* 0x000008001b1b7824 */ /* 0x000fe200078e021a */
[----:B------:R-:W-:Y:S01]  /*0b80*/  LOP3.LUT R26, R80, 0x7, RZ, 0xc0, !PT ;  /* 0x00000007501a7812 */ /* 0x000fe200078ec0ff */
[----:B------:R-:W-:Y:S01]  /*0b90*/  IMAD R53, R24, 0x800, R25 ;  /* 0x0000080018357824 */ /* 0x000fe200078e0219 */
[----:B------:R-:W-:Y:S01]  /*0ba0*/  LOP3.LUT R28, R87, 0x7f, R86, 0xf8, !PT ;  /* 0x0000007f571c7812 */ /* 0x000fe200078ef856 */
[----:B------:R-:W1:Y:S02]  /*0bb0*/  LDC.64 R24, c[0x0][0x388] ;  /* 0x0000e200ff187b82 */ /* 0x000e640000000a00 */
[----:B------:R-:W-:Y:S02]  /*0bc0*/  VIADD R26, R26, UR4 ;  /* 0x000000041a1a7c36 */ /* 0x000fe40008000000 */
[----:B------:R-:W-:Y:S02]  /*0bd0*/  IMAD R55, R55, 0x800, R28 ;  /* 0x0000080037377824 */ /* 0x000fe400078e021c */
[----:B------:R-:W-:Y:S01]  /*0be0*/  IMAD R29, R29, 0x800, R26 ;  /* 0x000008001d1d7824 */ /* 0x000fe200078e021a */
[----:B------:R-:W-:Y:S01]  /*0bf0*/  LOP3.LUT R26, R84, 0x7, RZ, 0xc0, !PT ;  /* 0x00000007541a7812 */ /* 0x000fe200078ec0ff */
[----:B0-----:R-:W-:-:S04]  /*0c00*/  IMAD.WIDE.U32 R52, R53, 0x4, R30 ;  /* 0x0000000435347825 */ /* 0x001fc800078e001e */
[----:B------:R-:W-:Y:S01]  /*0c10*/  VIADD R93, R26, UR4 ;  /* 0x000000041a5d7c36 */ /* 0x000fe20008000000 */
[----:B------:R-:W-:Y:S01]  /*0c20*/  LEA.HI R26, R84, R85, RZ, 0x1d ;  /* 0x00000055541a7211 */ /* 0x000fe200078fe8ff */
[----:B------:R-:W-:Y:S01]  /*0c30*/  IMAD.WIDE.U32 R28, R29, 0x4, R30 ;  /* 0x000000041d1c7825 */ /* 0x000fe200078e001e */
[----:B------:R-:W-:Y:S01]  /*0c40*/  LEA.HI R54, R80, UR4, RZ, 0x19 ;  /* 0x0000000450367c11 */ /* 0x000fe2000f8fc8ff */
[----:B------:R0:W2:Y:S02]  /*0c50*/  LDG.E R89, desc[UR8][R52.64] ;  /* 0x0000000834597981 */ /* 0x0000a4000c1e1900 */
[----:B------:R-:W-:Y:S02]  /*0c60*/  IMAD R93, R26, 0x800, R93 ;  /* 0x000008001a5d7824 */ /* 0x000fe400078e025d */
[----:B------:R-:W-:Y:S01]  /*0c70*/  IMAD.WIDE.U32 R26, R27, 0x4, R30 ;  /* 0x000000041b1a7825 */ /* 0x000fe200078e001e */
[----:B------:R-:W3:Y:S03]  /*0c80*/  LDG.E R28, desc[UR8][R28.64] ;  /* 0x000000081c1c7981 */ /* 0x000ee6000c1e1900 */
[----:B-1----:R-:W-:-:S02]  /*0c90*/  IMAD.WIDE R90, R91, 0x4, R24 ;  /* 0x000000045b5a7825 */ /* 0x002fc400078e0218 */
[----:B------:R-:W4:Y:S02]  /*0ca0*/  LDG.E R26, desc[UR8][R26.64] ;  /* 0x000000081a1a7981 */ /* 0x000f24000c1e1900 */
[----:B------:R-:W-:Y:S01]  /*0cb0*/  IMAD.WIDE.U32 R30, R93, 0x4, R30 ;  /* 0x000000045d1e7825 */ /* 0x000fe200078e001e */
[----:B------:R-:W-:Y:S01]  /*0cc0*/  LOP3.LUT R93, R87, 0x7f, R80, 0xf8, !PT ;  /* 0x0000007f575d7812 */ /* 0x000fe200078ef850 */
[----:B------:R1:W5:Y:S02]  /*0cd0*/  LDG.E R90, desc[UR8][R90.64] ;  /* 0x000000085a5a7981 */ /* 0x000364000c1e1900 */
[----:B0-----:R-:W-:Y:S02]  /*0ce0*/  IMAD.WIDE R52, R55, 0x4, R24 ;  /* 0x0000000437347825 */ /* 0x001fe400078e0218 */
[----:B------:R-:W3:Y:S02]  /*0cf0*/  LDG.E R30, desc[UR8][R30.64] ;  /* 0x000000081e1e7981 */ /* 0x000ee4000c1e1900 */
[----:B------:R-:W-:Y:S01]  /*0d00*/  IMAD R55, R54, 0x800, R93 ;  /* 0x0000080036377824 */ /* 0x000fe200078e025d */
[----:B------:R-:W-:Y:S01]  /*0d10*/  LEA.HI R54, R84, UR4, RZ, 0x19 ;  /* 0x0000000454367c11 */ /* 0x000fe2000f8fc8ff */
[----:B------:R0:W3:Y:S01]  /*0d20*/  LDG.E R52, desc[UR8][R52.64] ;  /* 0x0000000834347981 */ /* 0x0000e2000c1e1900 */
[----:B-1----:R-:W-:-:S05]  /*0d30*/  LOP3.LUT R91, R87, 0x7f, R84, 0xf8, !PT ;  /* 0x0000007f575b7812 */ /* 0x002fca00078ef854 */
[----:B------:R-:W-:Y:S02]  /*0d40*/  IMAD R91, R54, 0x800, R91 ;  /* 0x00000800365b7824 */ /* 0x000fe400078e025b */
[----:B------:R-:W-:-:S04]  /*0d50*/  IMAD.WIDE R54, R55, 0x4, R24 ;  /* 0x0000000437367825 */ /* 0x000fc800078e0218 */
[----:B------:R-:W-:Y:S02]  /*0d60*/  IMAD.WIDE R24, R91, 0x4, R24 ;  /* 0x000000045b187825 */ /* 0x000fe400078e0218 */
[----:B------:R-:W3:Y:S04]  /*0d70*/  LDG.E R54, desc[UR8][R54.64] ;  /* 0x0000000836367981 */ /* 0x000ee8000c1e1900 */
[----:B------:R1:W3:Y:S01]  /*0d80*/  LDG.E R24, desc[UR8][R24.64] ;  /* 0x0000000818187981 */ /* 0x0002e2000c1e1900 */
[----:B------:R-:W1:Y:S01]  /*0d90*/  LDCU UR5, c[0x0][0x360] ;  /* 0x00006c00ff0577ac */ /* 0x000e620008000800 */
[----:B0-----:R-:W1:Y:S01]  /*0da0*/  LDC R53, c[0x0][0x364] ;  /* 0x0000d900ff357b82 */ /* 0x001e620000000800 */
[--C-:B------:R-:W-:Y:S02]  /*0db0*/  IMAD.IADD R92, R81, 0x1, R83.reuse ;  /* 0x00000001515c7824 */ /* 0x100fe400078e0253 */
[----:B------:R-:W-:-:S02]  /*0dc0*/  IMAD.IADD R27, R82, 0x1, R83 ;  /* 0x00000001521b7824 */ /* 0x000fc400078e0253 */
[----:B-1----:R-:W-:-:S04]  /*0dd0*/  IMAD R53, R53, UR5, RZ ;  /* 0x0000000535357c24 */ /* 0x002fc8000f8e02ff */
[C---:B------:R-:W-:Y:S01]  /*0de0*/  IMAD R29, R53.reuse, 0x4, R92 ;  /* 0x00000004351d7824 */ /* 0x040fe200078e025c */
[C---:B------:R-:W-:Y:S01]  /*0df0*/  LEA R25, R53.reuse, R92, 0x3 ;  /* 0x0000005c35197211 */ /* 0x040fe200078e18ff */
[C-C-:B------:R-:W-:Y:S02]  /*0e00*/  IMAD R31, R53.reuse, 0x4, R27.reuse ;  /* 0x00000004351f7824 */ /* 0x140fe400078e021b */
[C-C-:B------:R-:W-:Y:S02]  /*0e10*/  IMAD R55, R53.reuse, 0x8, R27.reuse ;  /* 0x0000000835377824 */ /* 0x140fe400078e021b */
[C---:B------:R-:W-:Y:S01]  /*0e20*/  IMAD R91, R53.reuse, 0xc, R27 ;  /* 0x0000000c355b7824 */ /* 0x040fe200078e021b */
[----:B------:R-:W-:-:S04]  /*0e30*/  IADD3 R88, PT, PT, R53, R88, R53 ;  /* 0x0000005835587210 */ /* 0x000fc80007ffe035 */
[----:B------:R-:W-:-:S04]  /*0e40*/  IADD3 R88, PT, PT, R53, R88, R53 ;  /* 0x0000005835587210 */ /* 0x000fc80007ffe035 */
[----:B------:R-:W-:Y:S01]  /*0e50*/  ISETP.GE.U32.AND P0, PT, R88, 0x400, PT ;  /* 0x000004005800780c */ /* 0x000fe20003f06070 */
[C---:B------:R-:W-:Y:S02]  /*0e60*/  IMAD R80, R53.reuse, 0x4, R80 ;  /* 0x0000000435507824 */ /* 0x040fe400078e0250 */
[C---:B------:R-:W-:Y:S02]  /*0e70*/  IMAD R84, R53.reuse, 0x4, R84 ;  /* 0x0000000435547824 */ /* 0x040fe400078e0254 */
[C---:B------:R-:W-:Y:S02]  /*0e80*/  IMAD R86, R53.reuse, 0x4, R86 ;  /* 0x0000000435567824 */ /* 0x040fe400078e0256 */
[C---:B------:R-:W-:Y:S01]  /*0e90*/  IMAD R83, R53.reuse, 0x10, R83 ;  /* 0x0000001035537824 */ /* 0x040fe200078e0253 */
[----:B--2---:R0:W-:Y:S02]  /*0ea0*/  STS [R92], R89 ;  /* 0x000000595c007388 */ /* 0x0041e40000000800 */
[----:B0-----:R-:W-:-:S02]  /*0eb0*/  IMAD R89, R53, 0xc, R92 ;  /* 0x0000000c35597824 */ /* 0x001fc400078e025c */
[----:B-----5:R0:W-:Y:S04]  /*0ec0*/  STS [R27], R90 ;  /* 0x0000005a1b007388 */ /* 0x0201e80000000800 */
[----:B----4-:R0:W-:Y:S04]  /*0ed0*/  STS [R29], R26 ;  /* 0x0000001a1d007388 */ /* 0x0101e80000000800 */
[----:B---3--:R0:W-:Y:S04]  /*0ee0*/  STS [R31], R52 ;  /* 0x000000341f007388 */ /* 0x0081e80000000800 */
[----:B------:R0:W-:Y:S04]  /*0ef0*/  STS [R25], R28 ;  /* 0x0000001c19007388 */ /* 0x0001e80000000800 */
[----:B------:R0:W-:Y:S04]  /*0f00*/  STS [R55], R54 ;  /* 0x0000003637007388 */ /* 0x0001e80000000800 */
[----:B------:R0:W-:Y:S04]  /*0f10*/  STS [R89], R30 ;  /* 0x0000001e59007388 */ /* 0x0001e80000000800 */
[----:B------:R0:W-:Y:S01]  /*0f20*/  STS [R91], R24 ;  /* 0x000000185b007388 */ /* 0x0001e20000000800 */
[----:B------:R-:W-:Y:S05]  /*0f30*/  @!P0 BRA `(.L_x_15) ;  /* 0xfffffff800dc8947 */ /* 0x000fea000383ffff */
.L_x_12:
[----:B------:R-:W-:Y:S05]  /*0f40*/  BSYNC.RECONVERGENT B0 ;  /* 0x0000000000007941 */ /* 0x000fea0003800200 */
.L_x_11:
[----:B------:R-:W3:Y:S08]  /*0f50*/  S2UR UR6, SR_CgaCtaId ;  /* 0x00000000000679c3 */ /* 0x000ef00000008800 */
[----:B------:R-:W-:Y:S01]  /*0f60*/  BAR.SYNC.DEFER_BLOCKING 0x0 ;  /* 0x0000000000007b1d */ /* 0x000fe20000010000 */
[----:B------:R-:W-:Y:S02]  /*0f70*/  IMAD.SHL.U32 R79, R79, 0x8, RZ ;  /* 0x000000084f4f7824 */ /* 0x000fe400078e00ff */
[----:B0-----:R-:W-:-:S03]  /*0f80*/  IMAD.MOV.U32 R52, RZ, RZ, RZ ;  /* 0x000000ffff347224 */ /* 0x001fc600078e00ff */
[----:B------:R-:W-:Y:S02]  /*0f90*/  UMOV UR5, 0x400 ;  /* 0x0000040000057882 */ /* 0x000fe40000000000 */
[----:B------:R-:W-:Y:S02]  /*0fa0*/  UIADD3 UR7, UPT, UPT, UR5, 0x1000, URZ ;  /* 0x0000100005077890 */ /* 0x000fe4000fffe0ff */
[----:B---3--:R-:W-:Y:S02]  /*0fb0*/  ULEA UR5, UR6, UR5, 0x18 ;  /* 0x0000000506057291 */ /* 0x008fe4000f8ec0ff */
[----:B------:R-:W-:-:S12]  /*0fc0*/  ULEA UR7, UR6, UR7, 0x18 ;  /* 0x0000000706077291 */ /* 0x000fd8000f8ec0ff */
.L_x_16:
[----:B------:R-:W-:Y:S02]  /*0fd0*/  IMAD R25, R0, 0x40, R52 ;  /* 0x0000004000197824 */ /* 0x000fe400078e0234 */
[C---:B--2---:R-:W-:Y:S02]  /*0fe0*/  IMAD R24, R52.reuse, 0x80, R79 ;  /* 0x0000008034187824 */ /* 0x044fe400078e024f */
[----:B------:R-:W-:Y:S01]  /*0ff0*/  VIADD R52, R52, 0x1 ;  /* 0x0000000134347836 */ /* 0x000fe20000000000 */
[----:B------:R-:W-:Y:S02]  /*1000*/  LEA R53, R25, UR5, 0x2 ;  /* 0x0000000519357c11 */ /* 0x000fe4000f8e10ff */
[----:B------:R-:W-:Y:S02]  /*1010*/  LEA R55, R24, UR7, 0x2 ;  /* 0x0000000718377c11 */ /* 0x000fe4000f8e10ff */
[----:B------:R-:W-:Y:S01]  /*1020*/  ISETP.NE.AND P0, PT, R52, 0x8, PT ;  /* 0x000000083400780c */ /* 0x000fe20003f05270 */
[----:B------:R-:W-:Y:S04]  /*1030*/  LDS R54, [R53] ;  /* 0x0000000035367984 */ /* 0x000fe80000000800 */
[----:B------:R-:W0:Y:S04]  /*1040*/  LDS.128 R24, [R55] ;  /* 0x0000000037187984 */ /* 0x000e280000000c00 */
[----:B------:R-:W2:Y:S04]  /*1050*/  LDS R80, [R53+0x20] ;  /* 0x0000200035507984 */ /* 0x000ea80000000800 */
[----:B------:R-:W3:Y:S04]  /*1060*/  LDS R82, [R53+0x40] ;  /* 0x0000400035527984 */ /* 0x000ee80000000800 */
[----:B------:R-:W4:Y:S04]  /*1070*/  LDS R84, [R53+0x60] ;  /* 0x0000600035547984 */ /* 0x000f280000000800 */
[----:B------:R-:W5:Y:S04]  /*1080*/  LDS R86, [R53+0x80] ;  /* 0x0000800035567984 */ /* 0x000f680000000800 */
[----:B------:R-:W5:Y:S04]  /*1090*/  LDS R81, [R53+0xa0] ;  /* 0x0000a00035517984 */ /* 0x000f680000000800 */
[----:B-1----:R-:W1:Y:S04]  /*10a0*/  LDS R83, [R53+0xc0] ;  /* 0x0000c00035537984 */ /* 0x002e680000000800 */
[----:B------:R-:W1:Y:S04]  /*10b0*/  LDS R85, [R53+0xe0] ;  /* 0x0000e00035557984 */ /* 0x000e680000000800 */
[----:B------:R-:W1:Y:S01]  /*10c0*/  LDS.128 R28, [R55+0x10] ;  /* 0x00001000371c7984 */ /* 0x000e620000000c00 */
[C---:B0-----:R-:W-:Y:S01]  /*10d0*/  FFMA R3, R54.reuse, R24, R3 ;  /* 0x0000001836037223 */ /* 0x041fe20000000003 */
[C---:B------:R-:W-:Y:S01]  /*10e0*/  FFMA R2, R54.reuse, R25, R2 ;  /* 0x0000001936027223 */ /* 0x040fe20000000002 */
[C---:B------:R-:W-:Y:S01]  /*10f0*/  FFMA R5, R54.reuse, R26, R5 ;  /* 0x0000001a36057223 */ /* 0x040fe20000000005 */
[----:B------:R-:W-:Y:S01]  /*1100*/  FFMA R4, R54, R27, R4 ;  /* 0x0000001b36047223 */ /* 0x000fe20000000004 */
[----:B--2---:R-:W-:Y:S01]  /*1110*/  FFMA R11, R24, R80, R11 ;  /* 0x00000050180b7223 */ /* 0x004fe2000000000b */
[C---:B------:R-:W-:Y:S01]  /*1120*/  FFMA R10, R80.reuse, R25, R10 ;  /* 0x00000019500a7223 */ /* 0x040fe2000000000a */
[C---:B------:R-:W-:Y:S01]  /*1130*/  FFMA R13, R80.reuse, R26, R13 ;  /* 0x0000001a500d7223 */ /* 0x040fe2000000000d */
[----:B------:R-:W-:Y:S01]  /*1140*/  FFMA R12, R80, R27, R12 ;  /* 0x0000001b500c7223 */ /* 0x000fe2000000000c */
[----:B---3--:R-:W-:Y:S01]  /*1150*/  FFMA R19, R24, R82, R19 ;  /* 0x0000005218137223 */ /* 0x008fe20000000013 */
[C---:B------:R-:W-:Y:S01]  /*1160*/  FFMA R18, R82.reuse, R25, R18 ;  /* 0x0000001952127223 */ /* 0x040fe20000000012 */
[C---:B------:R-:W-:Y:S01]  /*1170*/  FFMA R21, R82.reuse, R26, R21 ;  /* 0x0000001a52157223 */ /* 0x040fe20000000015 */
[----:B------:R-:W-:Y:S01]  /*1180*/  FFMA R20, R82, R27, R20 ;  /* 0x0000001b52147223 */ /* 0x000fe20000000014 */
[----:B----4-:R-:W-:Y:S01]  /*1190*/  FFMA R35, R24, R84, R35 ;  /* 0x0000005418237223 */ /* 0x010fe20000000023 */
[C---:B------:R-:W-:Y:S01]  /*11a0*/  FFMA R34, R84.reuse, R25, R34 ;  /* 0x0000001954227223 */ /* 0x040fe20000000022 */
[C---:B------:R-:W-:Y:S01]  /*11b0*/  FFMA R37, R84.reuse, R26, R37 ;  /* 0x0000001a54257223 */ /* 0x040fe20000000025 */
[----:B------:R-:W-:Y:S01]  /*11c0*/  FFMA R36, R84, R27, R36 ;  /* 0x0000001b54247223 */ /* 0x000fe20000000024 */
[----:B-----5:R-:W-:Y:S01]  /*11d0*/  FFMA R43, R24, R86, R43 ;  /* 0x00000056182b7223 */ /* 0x020fe2000000002b */
[C---:B------:R-:W-:Y:S01]  /*11e0*/  FFMA R42, R86.reuse, R25, R42 ;  /* 0x00000019562a7223 */ /* 0x040fe2000000002a */
[CC--:B------:R-:W-:Y:S01]  /*11f0*/  FFMA R45, R86.reuse, R26.reuse, R45 ;  /* 0x0000001a562d7223 */ /* 0x0c0fe2000000002d */
[----:B------:R-:W-:Y:S01]  /*1200*/  FFMA R44, R86, R27, R44 ;  /* 0x0000001b562c7223 */ /* 0x000fe2000000002c */
[C---:B------:R-:W-:Y:S01]  /*1210*/  FFMA R51, R24.reuse, R81, R51 ;  /* 0x0000005118337223 */ /* 0x040fe20000000033 */
[C---:B------:R-:W-:Y:S01]  /*1220*/  FFMA R50, R81.reuse, R25, R50 ;  /* 0x0000001951327223 */ /* 0x040fe20000000032 */
[CC--:B------:R-:W-:Y:S01]  /*1230*/  FFMA R57, R81.reuse, R26.reuse, R57 ;  /* 0x0000001a51397223 */ /* 0x0c0fe20000000039 */
[----:B------:R-:W-:Y:S01]  /*1240*/  FFMA R56, R81, R27, R56 ;  /* 0x0000001b51387223 */ /* 0x000fe20000000038 */
[C---:B-1----:R-:W-:Y:S01]  /*1250*/  FFMA R63, R24.reuse, R83, R63 ;  /* 0x00000053183f7223 */ /* 0x042fe2000000003f */
[C---:B------:R-:W-:Y:S01]  /*1260*/  FFMA R62, R83.reuse, R25, R62 ;  /* 0x00000019533e7223 */ /* 0x040fe2000000003e */
[CC--:B------:R-:W-:Y:S01]  /*1270*/  FFMA R65, R83.reuse, R26.reuse, R65 ;  /* 0x0000001a53417223 */ /* 0x0c0fe20000000041 */
[----:B------:R-:W-:Y:S01]  /*1280*/  FFMA R64, R83, R27, R64 ;  /* 0x0000001b53407223 */ /* 0x000fe20000000040 */
[----:B------:R-:W-:Y:S01]  /*1290*/  FFMA R71, R24, R85, R71 ;  /* 0x0000005518477223 */ /* 0x000fe20000000047 */
[C---:B------:R-:W-:Y:S01]  /*12a0*/  FFMA R70, R85.reuse, R25, R70 ;  /* 0x0000001955467223 */ /* 0x040fe20000000046 */
[C---:B------:R-:W-:Y:S01]  /*12b0*/  FFMA R73, R85.reuse, R26, R73 ;  /* 0x0000001a55497223 */ /* 0x040fe20000000049 */
[----:B------:R-:W-:Y:S01]  /*12c0*/  FFMA R72, R85, R27, R72 ;  /* 0x0000001b55487223 */ /* 0x000fe20000000048 */
[C---:B------:R-:W-:Y:S01]  /*12d0*/  FFMA R7, R54.reuse, R28, R7 ;  /* 0x0000001c36077223 */ /* 0x040fe20000000007 */
        /* <DEDUP_REMOVED lines=17> */
[CC--:B------:R-:W-:Y:S01]  /*13f0*/  FFMA R49, R86.reuse, R30.reuse, R49 ;  /* 0x0000001e56317223 */ /* 0x0c0fe20000000031 */
        /* <DEDUP_REMOVED lines=9> */
[----:B------:R-:W-:Y:S01]  /*1490*/  FFMA R75, R28, R85, R75 ;  /* 0x000000551c4b7223 */ /* 0x000fe2000000004b */
[C---:B------:R-:W-:Y:S01]  /*14a0*/  FFMA R74, R85.reuse, R29, R74 ;  /* 0x0000001d554a7223 */ /* 0x040fe2000000004a */
[C---:B------:R-:W-:Y:S01]  /*14b0*/  FFMA R77, R85.reuse, R30, R77 ;  /* 0x0000001e554d7223 */ /* 0x040fe2000000004d */
        /* <DEDUP_REMOVED lines=9> */
[----:B0-----:R-:W-:-:S04]  /*1550*/  IMAD R0, R27, 0x10, R0 ;  /* 0x000000101b007824 */ /* 0x001fc800078e0200 */
[----:B------:R-:W-:Y:S02]  /*1560*/  IMAD.SHL.U32 R0, R0, 0x8, RZ ;  /* 0x0000000800007824 */ /* 0x000fe400078e00ff */
[----:B--2---:R-:W-:-:S03]  /*1570*/  IMAD R79, R26, 0x80, R79 ;  /* 0x000000801a4f7824 */ /* 0x004fc600078e024f */
[C---:B------:R-:W-:Y:S01]  /*1580*/  ISETP.GT.U32.AND P1, PT, R0.reuse, 0x9ff, PT ;  /* 0x000009ff0000780c */ /* 0x040fe20003f24070 */
[----:B------:R-:W-:Y:S01]  /*1590*/  IMAD R27, R0, 0x800, R79 ;  /* 0x00000800001b7824 */ /* 0x000fe200078e024f */
[C---:B------:R-:W-:Y:S02]  /*15a0*/  ISETP.GT.AND P3, PT, R79.reuse, 0x7fa, PT ;  /* 0x000007fa4f00780c */ /* 0x040fe40003f64270 */
[----:B------:R-:W-:Y:S01]  /*15b0*/  ISETP.GT.OR P2, PT, R79, 0x7ff, P1 ;  /* 0x000007ff4f00780c */ /* 0x000fe20000f44670 */
[----:B-1----:R-:W-:Y:S01]  /*15c0*/  IMAD.WIDE R24, R27, 0x4, R24 ;  /* 0x000000041b187825 */ /* 0x002fe200078e0218 */
[C---:B------:R-:W-:Y:S02]  /*15d0*/  ISETP.GT.OR P0, PT, R79.reuse, 0x7fe, P1 ;  /* 0x000007fe4f00780c */ /* 0x040fe40000f04670 */
[C---:B------:R-:W-:Y:S02]  /*15e0*/  ISETP.GT.OR P6, PT, R79.reuse, 0x7fd, P1 ;  /* 0x000007fd4f00780c */ /* 0x040fe40000fc4670 */
[----:B------:R-:W-:-:S02]  /*15f0*/  ISETP.GT.OR P5, PT, R79, 0x7fc, P1 ;  /* 0x000007fc4f00780c */ /* 0x000fc40000fa4670 */
[C---:B------:R-:W-:Y:S02]  /*1600*/  ISETP.GT.OR P1, PT, R79.reuse, 0x7fb, P1 ;  /* 0x000007fb4f00780c */ /* 0x040fe40000f24670 */
[----:B------:R-:W-:-:S03]  /*1610*/  ISETP.GT.AND P4, PT, R79, 0x7f9, PT ;  /* 0x000007f94f00780c */ /* 0x000fc60003f84270 */
        /* <DEDUP_REMOVED lines=136> */
.L_x_18:
        /* <DEDUP_REMOVED lines=14> */
.L_x_32:


//--------------------- .text._Z8matmul_2PfS_S_   --------------------------
	.section	.text._Z8matmul_2PfS_S_,"ax",@progbits
	.align	128
        .global         _Z8matmul_2PfS_S_
        .type           _Z8matmul_2PfS_S_,@function
        .size           _Z8matmul_2PfS_S_,(.L_x_33 - _Z8matmul_2PfS_S_)
        .other          _Z8matmul_2PfS_S_,@"STO_CUDA_ENTRY STV_DEFAULT"
_Z8matmul_2PfS_S_:
.text._Z8matmul_2PfS_S_:
[----:B------:R-:W-:Y:S01]  /*0000*/  LDC R1, c[0x0][0x37c] ;  /* 0x0000df00ff017b82 */ /* 0x000fe20000000800 */
[----:B------:R-:W0:Y:S01]  /*0010*/  LDCU UR5, c[0x0][0x360] ;  /* 0x00006c00ff0577ac */ /* 0x000e220008000800 */
[----:B------:R-:W1:Y:S01]  /*0020*/  S2R R0, SR_TID.Y ;  /* 0x0000000000007919 */ /* 0x000e620000002200 */
[----:B------:R-:W-:Y:S01]  /*0030*/  HFMA2 R45, -RZ, RZ, 0, 0 ;  /* 0x00000000ff2d7431 */ /* 0x000fe200000001ff */
[----:B------:R-:W-:Y:S01]  /*0040*/  MOV R38, RZ ;  /* 0x000000ff00267202 */ /* 0x000fe20000000f00 */
[----:B------:R-:W0:Y:S01]  /*0050*/  LDCU UR4, c[0x0][0x364] ;  /* 0x00006c80ff0477ac */ /* 0x000e220008000800 */
[----:B------:R-:W1:Y:S01]  /*0060*/  S2R R5, SR_TID.X ;  /* 0x0000000000057919 */ /* 0x000e620000002100 */
[----:B------:R-:W-:Y:S01]  /*0070*/  HFMA2 R26, -RZ, RZ, 0, 0 ;  /* 0x00000000ff1a7431 */ /* 0x000fe200000001ff */
[----:B------:R-:W-:Y:S01]  /*0080*/  CS2R R24, SRZ ;  /* 0x0000000000187805 */ /* 0x000fe2000001ff00 */
[----:B------:R-:W-:Y:S01]  /*0090*/  HFMA2 R47, -RZ, RZ, 0, 0 ;  /* 0x00000000ff2f7431 */ /* 0x000fe200000001ff */
[----:B------:R-:W-:-:S02]  /*00a0*/  CS2R R40, SRZ ;  /* 0x0000000000287805 */ /* 0x000fc4000001ff00 */
[----:B------:R-:W-:Y:S02]  /*00b0*/  MOV R22, RZ ;  /* 0x000000ff00167202 */ /* 0x000fe40000000f00 */
[----:B------:R-:W-:Y:S02]  /*00c0*/  CS2R R20, SRZ ;  /* 0x0000000000147805 */ /* 0x000fe4000001ff00 */
[----:B------:R-:W-:Y:S02]  /*00d0*/  MOV R49, RZ ;  /* 0x000000ff00317202 */ /* 0x000fe40000000f00 */
[----:B------:R-:W-:Y:S02]  /*00e0*/  CS2R R18, SRZ ;  /* 0x0000000000127805 */ /* 0x000fe4000001ff00 */
[----:B------:R-:W-:Y:S01]  /*00f0*/  CS2R R16, SRZ ;  /* 0x0000000000107805 */ /* 0x000fe2000001ff00 */
[----:B------:R-:W2:Y:S01]  /*0100*/  LDCU.64 UR8, c[0x0][0x358] ;  /* 0x00006b00ff0877ac */ /* 0x000ea20008000a00 */
[----:B0-----:R-:W-:-:S06]  /*0110*/  UIMAD UR4, UR5, UR4, URZ ;  /* 0x00000004050472a4 */ /* 0x001fcc000f8e02ff */
[----:B------:R-:W-:Y:S02]  /*0120*/  IADD3 R7, PT, PT, RZ, -UR4, RZ ;  /* 0x80000004ff077c10 */ /* 0x000fe4000fffe0ff */
[----:B------:R-:W-:Y:S01]  /*0130*/  ISETP.NE.U32.AND P2, PT, RZ, UR4, PT ;  /* 0x00000004ff007c0c */ /* 0x000fe2000bf45070 */
[----:B------:R-:W0:Y:S01]  /*0140*/  I2F.U32.RP R6, UR4 ;  /* 0x0000000400067d06 */ /* 0x000e220008209000 */
[----:B-1----:R-:W-:-:S05]  /*0150*/  IMAD R0, R0, UR5, R5 ;  /* 0x0000000500007c24 */ /* 0x002fca000f8e0205 */
[----:B------:R-:W-:Y:S02]  /*0160*/  IADD3 R0, PT, PT, R0, UR4, RZ ;  /* 0x0000000400007c10 */ /* 0x000fe4000fffe0ff */
[----:B0-----:R-:W0:Y:S02]  /*0170*/  MUFU.RCP R6, R6 ;  /* 0x0000000600067308 */ /* 0x001e240000001000 */
[C---:B------:R-:W-:Y:S02]  /*0180*/  ISETP.GE.U32.AND P0, PT, R0.reuse, 0x400, PT ;  /* 0x000004000000780c */ /* 0x040fe40003f06070 */
[----:B------:R-:W-:Y:S02]  /*0190*/  VIMNMX.U32 R5, PT, PT, R0, 0x400, !PT ;  /* 0x0000040000057848 */ /* 0x000fe40007fe0000 */
[----:B------:R-:W-:-:S04]  /*01a0*/  SEL R4, RZ, 0x1, P0 ;  /* 0x00000001ff047807 */ /* 0x000fc80000000000 */
[----:B------:R-:W-:Y:S02]  /*01b0*/  IADD3 R5, PT, PT, R5, -R0, -R4 ;  /* 0x8000000005057210 */ /* 0x000fe40007ffe804 */
[----:B0-----:R-:W-:-:S04]  /*01c0*/  IADD3 R2, PT, PT, R6, 0xffffffe, RZ ;  /* 0x0ffffffe06027810 */ /* 0x001fc80007ffe0ff */
[----:B------:R0:W1:Y:S02]  /*01d0*/  F2I.FTZ.U32.TRUNC.NTZ R3, R2 ;  /* 0x0000000200037305 */ /* 0x000064000021f000 */
[----:B0-----:R-:W-:Y:S02]  /*01e0*/  HFMA2 R2, -RZ, RZ, 0, 0 ;  /* 0x00000000ff027431 */ /* 0x001fe400000001ff */
[----:B-1----:R-:W-:-:S04]  /*01f0*/  IMAD R7, R7, R3, RZ ;  /* 0x0000000307077224 */ /* 0x002fc800078e02ff */
[----:B------:R-:W-:-:S06]  /*0200*/  IMAD.HI.U32 R6, R3, R7, R2 ;  /* 0x0000000703067227 */ /* 0x000fcc00078e0002 */
[----:B------:R-:W-:-:S05]  /*0210*/  IMAD.HI.U32 R3, R6, R5, RZ ;  /* 0x0000000506037227 */ /* 0x000fca00078e00ff */
[----:B------:R-:W-:-:S05]  /*0220*/  IADD3 R0, PT, PT, -R3, RZ, RZ ;  /* 0x000000ff03007210 */ /* 0x000fca0007ffe1ff */
[----:B------:R-:W-:-:S05]  /*0230*/  IMAD R5, R0, UR4, R5 ;  /* 0x0000000400057c24 */ /* 0x000fca000f8e0205 */
[----:B------:R-:W-:-:S13]  /*0240*/  ISETP.GE.U32.AND P0, PT, R5, UR4, PT ;  /* 0x0000000405007c0c */ /* 0x000fda000bf06070 */
[----:B------:R-:W-:Y:S02]  /*0250*/  @P0 IADD3 R5, PT, PT, R5, -UR4, RZ ;  /* 0x8000000405050c10 */ /* 0x000fe4000fffe0ff */
[----:B------:R-:W-:Y:S02]  /*0260*/  @P0 IADD3 R3, PT, PT, R3, 0x1, RZ ;  /* 0x0000000103030810 */ /* 0x000fe40007ffe0ff */
[----:B------:R-:W-:-:S13]  /*0270*/  ISETP.GE.U32.AND P1, PT, R5, UR4, PT ;  /* 0x0000000405007c0c */ /* 0x000fda000bf26070 */
[----:B------:R-:W-:Y:S02]  /*0280*/  @P1 IADD3 R3, PT, PT, R3, 0x1, RZ ;  /* 0x0000000103031810 */ /* 0x000fe40007ffe0ff */
[----:B------:R-:W-:Y:S01]  /*0290*/  @!P2 LOP3.LUT R3, RZ, UR4, RZ, 0x33, !PT ;  /* 0x00000004ff03ac12 */ /* 0x000fe2000f8e33ff */
[----:B------:R-:W-:-:S03]  /*02a0*/  UMOV UR4, URZ ;  /* 0x000000ff00047c82 */ /* 0x000fc60008000000 */
[----:B--2---:R-:W-:-:S07]  /*02b0*/  IADD3 R0, PT, PT, R4, R3, RZ ;  /* 0x0000000304007210 */ /* 0x004fce0007ffe0ff */
.L_x_24:
[----:B------:R-:W0:Y:S01]  /*02c0*/  S2R R13, SR_TID.Y ;  /* 0x00000000000d7919 */ /* 0x000e220000002200 */
[----:B------:R-:W0:Y:S01]  /*02d0*/  LDCU UR10, c[0x0][0x360] ;  /* 0x00006c00ff0a77ac */ /* 0x000e220008000800 */
[----:B------:R-:W-:Y:S01]  /*02e0*/  BSSY.RECONVERGENT B0, `(.L_x_19) ;  /* 0x00000a3000007945 */ /* 0x000fe20003800200 */
[----:B------:R-:W0:Y:S02]  /*02f0*/  S2R R12, SR_TID.X ;  /* 0x00000000000c7919 */ /* 0x000e240000002100 */
[----:B0-----:R-:W-:-:S05]  /*0300*/  IMAD R33, R13, UR10, R12 ;  /* 0x0000000a0d217c24 */ /* 0x001fca000f8e020c */
[----:B------:R-:W-:-:S13]  /*0310*/  ISETP.GT.U32.AND P0, PT, R33, 0x3ff, PT ;  /* 0x000003ff2100780c */ /* 0x000fda0003f04070 */
[----:B------:R-:W-:Y:S05]  /*0320*/  @P0 BRA `(.L_x_20) ;  /* 0x0000000800780947 */ /* 0x000fea0003800000 */
[----:B------:R-:W0:Y:S01]  /*0330*/  S2R R28, SR_CTAID.Y ;  /* 0x00000000001c7919 */ /* 0x000e220000002600 */
[----:B------:R-:W1:Y:S01]  /*0340*/  LDC R30, c[0x0][0x364] ;  /* 0x0000d900ff1e7b82 */ /* 0x000e620000000800 */
[C---:B------:R-:W-:Y:S01]  /*0350*/  LOP3.LUT R10, R0.reuse, 0x3, RZ, 0xc0, !PT ;  /* 0x00000003000a7812 */ /* 0x040fe200078ec0ff */
[----:B------:R-:W-:Y:S01]  /*0360*/  BSSY.RECONVERGENT B1, `(.L_x_21) ;  /* 0x0000046000017945 */ /* 0x000fe20003800200 */
[----:B------:R-:W2:Y:S01]  /*0370*/  S2R R14, SR_CTAID.X ;  /* 0x00000000000e7919 */ /* 0x000ea20000002500 */
[----:B------:R-:W-:Y:S02]  /*0380*/  ISETP.GE.U32.AND P1, PT, R0, 0x3, PT ;  /* 0x000000030000780c */ /* 0x000fe40003f26070 */
[----:B------:R-:W-:Y:S01]  /*0390*/  ISETP.NE.AND P0, PT, R10, 0x3, PT ;  /* 0x000000030a00780c */ /* 0x000fe20003f05270 */
[----:B-1----:R-:W-:Y:S01]  /*03a0*/  IMAD R30, R30, UR10, RZ ;  /* 0x0000000a1e1e7c24 */ /* 0x002fe2000f8e02ff */
[----:B0-----:R-:W-:-:S11]  /*03b0*/  SHF.L.U32 R28, R28, 0x7, RZ ;  /* 0x000000071c1c7819 */ /* 0x001fd600000006ff */
[----:B--2---:R-:W-:Y:S05]  /*03c0*/  @!P0 BRA `(.L_x_22) ;  /* 0x0000000000fc8947 */ /* 0x004fea0003800000 */
[----:B------:R-:W0:Y:S01]  /*03d0*/  LDC.64 R4, c[0x0][0x380] ;  /* 0x0000e000ff047b82 */ /* 0x000e220000000a00 */
[C---:B------:R-:W-:Y:S02]  /*03e0*/  LOP3.LUT R6, R33.reuse, 0x7, RZ, 0xc0, !PT ;  /* 0x0000000721067812 */ /* 0x040fe400078ec0ff */
[C---:B------:R-:W-:Y:S02]  /*03f0*/  LEA.HI R7, R33.reuse, R28, RZ, 0x1d ;  /* 0x0000001c21077211 */ /* 0x040fe400078fe8ff */
[----:B------:R-:W-:Y:S02]  /*0400*/  LOP3.LUT R9, R33, 0x7f, RZ, 0xc0, !PT ;  /* 0x0000007f21097812 */ /* 0x000fe400078ec0ff */
[----:B------:R-:W-:Y:S01]  /*0410*/  LEA R6, R7, R6, 0xb ;  /* 0x0000000607067211 */ /* 0x000fe200078e58ff */
[----:B------:R-:W1:Y:S01]  /*0420*/  LDC.64 R2, c[0x0][0x388] ;  /* 0x0000e200ff027b82 */ /* 0x000e620000000a00 */
[----:B------:R-:W-:Y:S02]  /*0430*/  LEA.HI R7, R33, UR4, RZ, 0x19 ;  /* 0x0000000421077c11 */ /* 0x000fe4000f8fc8ff */
[----:B------:R-:W-:-:S02]  /*0440*/  LEA R8, R14, R9, 0x7 ;  /* 0x000000090e087211 */ /* 0x000fc400078e38ff */
[----:B------:R-:W-:Y:S02]  /*0450*/  IADD3 R9, PT, PT, R6, UR4, RZ ;  /* 0x0000000406097c10 */ /* 0x000fe4000fffe0ff */
[----:B------:R-:W-:-:S03]  /*0460*/  LEA R7, R7, R8, 0xb ;  /* 0x0000000807077211 */ /* 0x000fc600078e58ff */
[----:B0-----:R-:W-:-:S06]  /*0470*/  IMAD.WIDE.U32 R8, R9, 0x4, R4 ;  /* 0x0000000409087825 */ /* 0x001fcc00078e0004 */
[----:B------:R-:W2:Y:S01]  /*0480*/  LDG.E R8, desc[UR8][R8.64] ;  /* 0x0000000808087981 */ /* 0x000ea2000c1e1900 */
[----:B-1----:R-:W-:-:S06]  /*0490*/  IMAD.WIDE R6, R7, 0x4, R2 ;  /* 0x0000000407067825 */ /* 0x002fcc00078e0202 */
[----:B------:R-:W3:Y:S01]  /*04a0*/  LDG.E R6, desc[UR8][R6.64] ;  /* 0x0000000806067981 */ /* 0x000ee2000c1e1900 */
[----:B------:R-:W0:Y:S01]  /*04b0*/  S2UR UR7, SR_CgaCtaId ;  /* 0x00000000000779c3 */ /* 0x000e220000008800 */
[----:B------:R-:W-:Y:S02]  /*04c0*/  UMOV UR5, 0x400 ;  /* 0x0000040000057882 */ /* 0x000fe40000000000 */
[----:B------:R-:W-:Y:S01]  /*04d0*/  UIADD3 UR6, UPT, UPT, UR5, 0x1000, URZ ;  /* 0x0000100005067890 */ /* 0x000fe2000fffe0ff */
[----:B------:R-:W-:Y:S01]  /*04e0*/  ISETP.NE.AND P0, PT, R10, RZ, PT ;  /* 0x000000ff0a00720c */ /* 0x000fe20003f05270 */
[----:B0-----:R-:W-:Y:S02]  /*04f0*/  ULEA UR5, UR7, UR5, 0x18 ;  /* 0x0000000507057291 */ /* 0x001fe4000f8ec0ff */
[----:B------:R-:W-:-:S04]  /*0500*/  ULEA UR6, UR7, UR6, 0x18 ;  /* 0x0000000607067291 */ /* 0x000fc8000f8ec0ff */
[C---:B------:R-:W-:Y:S02]  /*0510*/  LEA R11, R33.reuse, UR5, 0x2 ;  /* 0x00000005210b7c11 */ /* 0x040fe4000f8e10ff */
[C---:B------:R-:W-:Y:S02]  /*0520*/  LEA R15, R33.reuse, UR6, 0x2 ;  /* 0x00000006210f7c11 */ /* 0x040fe4000f8e10ff */
[----:B------:R-:W-:-:S04]  /*0530*/  IADD3 R23, PT, PT, R33, R30, RZ ;  /* 0x0000001e21177210 */ /* 0x000fc80007ffe0ff */
[----:B------:R-:W-:Y:S01]  /*0540*/  MOV R33, R23 ;  /* 0x0000001700217202 */ /* 0x000fe20000000f00 */
[----:B--2---:R0:W-:Y:S04]  /*0550*/  STS [R11], R8 ;  /* 0x000000080b007388 */ /* 0x0041e80000000800 */
[----:B---3--:R0:W-:Y:S01]  /*0560*/  STS [R15], R6 ;  /* 0x000000060f007388 */ /* 0x0081e20000000800 */
[----:B------:R-:W-:Y:S05]  /*0570*/  @!P0 BRA `(.L_x_22) ;  /* 0x0000000000908947 */ /* 0x000fea0003800000 */
[----:B------:R-:W-:Y:S02]  /*0580*/  ISETP.NE.AND P0, PT, R10, 0x1, PT ;  /* 0x000000010a00780c */ /* 0x000fe40003f05270 */
[----:B------:R-:W-:Y:S02]  /*0590*/  IADD3 R33, PT, PT, R30, R23, RZ ;  /* 0x000000171e217210 */ /* 0x000fe40007ffe0ff */
[C---:B0-----:R-:W-:Y:S02]  /*05a0*/  LOP3.LUT R6, R23.reuse, 0x7, RZ, 0xc0, !PT ;  /* 0x0000000717067812 */ /* 0x041fe400078ec0ff */
[C---:B------:R-:W-:Y:S02]  /*05b0*/  LEA.HI R7, R23.reuse, R28, RZ, 0x1d ;  /* 0x0000001c17077211 */ /* 0x040fe400078fe8ff */
[----:B------:R-:W-:Y:S02]  /*05c0*/  LOP3.LUT R9, R23, 0x7f, RZ, 0xc0, !PT ;  /* 0x0000007f17097812 */ /* 0x000fe400078ec0ff */
[----:B------:R-:W-:-:S02]  /*05d0*/  LEA R6, R7, R6, 0xb ;  /* 0x0000000607067211 */ /* 0x000fc400078e58ff */
[----:B------:R-:W-:Y:S02]  /*05e0*/  LEA.HI R7, R23, UR4, RZ, 0x19 ;  /* 0x0000000417077c11 */ /* 0x000fe4000f8fc8ff */
[C---:B------:R-:W-:Y:S02]  /*05f0*/  @P0 LOP3.LUT R8, R33.reuse, 0x7, RZ, 0xc0, !PT ;  /* 0x0000000721080812 */ /* 0x040fe400078ec0ff */
[C---:B------:R-:W-:Y:S02]  /*0600*/  @P0 LEA.HI R27, R33.reuse, R28, RZ, 0x1d ;  /* 0x0000001c211b0211 */ /* 0x040fe400078fe8ff */
[----:B------:R-:W-:Y:S02]  /*0610*/  @P0 LOP3.LUT R29, R33, 0x7f, RZ, 0xc0, !PT ;  /* 0x0000007f211d0812 */ /* 0x000fe400078ec0ff */
[----:B------:R-:W-:Y:S02]  /*0620*/  @P0 LEA R27, R27, R8, 0xb ;  /* 0x000000081b1b0211 */ /* 0x000fe400078e58ff */
[----:B------:R-:W-:-:S02]  /*0630*/  LEA R8, R14, R9, 0x7 ;  /* 0x000000090e087211 */ /* 0x000fc400078e38ff */
[----:B------:R-:W-:Y:S02]  /*0640*/  @P0 LEA.HI R10, R33, UR4, RZ, 0x19 ;  /* 0x00000004210a0c11 */ /* 0x000fe4000f8fc8ff */
[----:B------:R-:W-:Y:S02]  /*0650*/  @P0 LEA R29, R14, R29, 0x7 ;  /* 0x0000001d0e1d0211 */ /* 0x000fe400078e38ff */
[----:B------:R-:W-:Y:S02]  /*0660*/  IADD3 R9, PT, PT, R6, UR4, RZ ;  /* 0x0000000406097c10 */ /* 0x000fe4000fffe0ff */
[----:B------:R-:W-:Y:S02]  /*0670*/  LEA R7, R7, R8, 0xb ;  /* 0x0000000807077211 */ /* 0x000fe400078e58ff */
[----:B------:R-:W-:Y:S01]  /*0680*/  @P0 IADD3 R27, PT, PT, R27, UR4, RZ ;  /* 0x000000041b1b0c10 */ /* 0x000fe2000fffe0ff */
[----:B------:R-:W-:Y:S01]  /*0690*/  IMAD.WIDE.U32 R8, R9, 0x4, R4 ;  /* 0x0000000409087825 */ /* 0x000fe200078e0004 */
[----:B------:R-:W-:-:S03]  /*06a0*/  @P0 LEA R29, R10, R29, 0xb ;  /* 0x0000001d0a1d0211 */ /* 0x000fc600078e58ff */
[----:B------:R-:W-:Y:S02]  /*06b0*/  IMAD.WIDE R6, R7, 0x4, R2 ;  /* 0x0000000407067825 */ /* 0x000fe400078e0202 */
[----:B------:R-:W2:Y:S02]  /*06c0*/  LDG.E R8, desc[UR8][R8.64] ;  /* 0x0000000808087981 */ /* 0x000ea4000c1e1900 */
[----:B------:R-:W-:Y:S02]  /*06d0*/  @P0 IMAD.WIDE.U32 R4, R27, 0x4, R4 ;  /* 0x000000041b040825 */ /* 0x000fe400078e0004 */
[----:B------:R0:W3:Y:S02]  /*06e0*/  LDG.E R6, desc[UR8][R6.64] ;  /* 0x0000000806067981 */ /* 0x0000e4000c1e1900 */
[----:B------:R-:W-:Y:S02]  /*06f0*/  @P0 IMAD.WIDE R2, R29, 0x4, R2 ;  /* 0x000000041d020825 */ /* 0x000fe400078e0202 */
[----:B------:R-:W4:Y:S04]  /*0700*/  @P0 LDG.E R5, desc[UR8][R4.64] ;  /* 0x0000000804050981 */ /* 0x000f28000c1e1900 */
[----:B------:R-:W5:Y:S01]  /*0710*/  @P0 LDG.E R2, desc[UR8][R2.64] ;  /* 0x0000000802020981 */ /* 0x000f62000c1e1900 */
[----:B------:R-:W-:-:S02]  /*0720*/  LEA R23, R30, R11, 0x2 ;  /* 0x0000000b1e177211 */ /* 0x000fc400078e10ff */
[C---:B------:R-:W-:Y:S02]  /*0730*/  LEA R15, R30.reuse, R15, 0x2 ;  /* 0x0000000f1e0f7211 */ /* 0x040fe400078e10ff */
[C---:B------:R-:W-:Y:S02]  /*0740*/  @P0 LEA R10, R30.reuse, R23, 0x2 ;  /* 0x000000171e0a0211 */ /* 0x040fe400078e10ff */
[----:B------:R-:W-:Y:S02]  /*0750*/  @P0 LEA R11, R30, R15, 0x2 ;  /* 0x0000000f1e0b0211 */ /* 0x000fe400078e10ff */
[----:B0-----:R-:W-:-:S04]  /*0760*/  @P0 IADD3 R7, PT, PT, R33, R30, RZ ;  /* 0x0000001e21070210 */ /* 0x001fc80007ffe0ff */
[----:B------:R-:W-:Y:S01]  /*0770*/  @P0 MOV R33, R7 ;  /* 0x0000000700210202 */ /* 0x000fe20000000f00 */
[----:B--2---:R1:W-:Y:S04]  /*0780*/  STS [R23], R8 ;  /* 0x0000000817007388 */ /* 0x0043e80000000800 */
[----:B---3--:R1:W-:Y:S04]  /*0790*/  STS [R15], R6 ;  /* 0x000000060f007388 */ /* 0x0083e80000000800 */
[----:B----4-:R1:W-:Y:S04]  /*07a0*/  @P0 STS [R10], R5 ;  /* 0x000000050a000388 */ /* 0x0103e80000000800 */
[----:B-----5:R1:W-:Y:S02]  /*07b0*/  @P0 STS [R11], R2 ;  /* 0x000000020b000388 */ /* 0x0203e40000000800 */
.L_x_22:
[----:B------:R-:W-:Y:S05]  /*07c0*/  BSYNC.RECONVERGENT B1 ;  /* 0x0000000000017941 */ /* 0x000fea0003800200 */
.L_x_21:
[----:B------:R-:W-:Y:S05]  /*07d0*/  @!P1 BRA `(.L_x_20) ;  /* 0x00000004004c9947 */ /* 0x000fea0003800000 */
[----:B-1----:R-:W1:Y:S01]  /*07e0*/  S2R R2, SR_CgaCtaId ;  /* 0x0000000000027919 */ /* 0x002e620000008800 */
[----:B------:R-:W-:Y:S01]  /*07f0*/  MOV R27, 0x400 ;  /* 0x00000400001b7802 */ /* 0x000fe20000000f00 */
[C---:B------:R-:W-:Y:S01]  /*0800*/  IMAD R23, R30.reuse, 0x3, R33 ;  /* 0x000000031e177824 */ /* 0x040fe200078e0221 */
[----:B0-----:R-:W-:Y:S02]  /*0810*/  LEA R15, R30, R33, 0x1 ;  /* 0x000000211e0f7211 */ /* 0x001fe400078e08ff */
[----:B------:R-:W-:Y:S02]  /*0820*/  IADD3 R29, PT, PT, R27, 0x1000, RZ ;  /* 0x000010001b1d7810 */ /* 0x000fe40007ffe0ff */
[C---:B------:R-:W-:Y:S02]  /*0830*/  IADD3 R31, PT, PT, R33.reuse, R30, RZ ;  /* 0x0000001e211f7210 */ /* 0x040fe40007ffe0ff */
[----:B------:R-:W-:Y:S02]  /*0840*/  SHF.L.U32 R32, R33, 0x2, RZ ;  /* 0x0000000221207819 */ /* 0x000fe400000006ff */
[----:B-1----:R-:W-:-:S02]  /*0850*/  LEA R27, R2, R27, 0x18 ;  /* 0x0000001b021b7211 */ /* 0x002fc400078ec0ff */
[----:B------:R-:W-:-:S07]  /*0860*/  LEA R29, R2, R29, 0x18 ;  /* 0x0000001d021d7211 */ /* 0x000fce00078ec0ff */
.L_x_23:
[----:B--2---:R-:W0:Y:S01]  /*0870*/  LDC.64 R8, c[0x0][0x380] ;  /* 0x0000e000ff087b82 */ /* 0x004e220000000a00 */
[----:B------:R-:W-:Y:S02]  /*0880*/  LOP3.LUT R4, R33, 0x7, RZ, 0xc0, !PT ;  /* 0x0000000721047812 */ /* 0x000fe400078ec0ff */
[----:B------:R-:W-:Y:S02]  /*0890*/  LOP3.LUT R6, R31, 0x7, RZ, 0xc0, !PT ;  /* 0x000000071f067812 */ /* 0x000fe400078ec0ff */
[----:B------:R-:W-:Y:S02]  /*08a0*/  LOP3.LUT R10, R15, 0x7, RZ, 0xc0, !PT ;  /* 0x000000070f0a7812 */ /* 0x000fe400078ec0ff */
[----:B------:R-:W-:Y:S02]  /*08b0*/  LOP3.LUT R11, R23, 0x7, RZ, 0xc0, !PT ;  /* 0x00000007170b7812 */ /* 0x000fe400078ec0ff */
[-C--:B------:R-:W-:Y:S02]  /*08c0*/  LEA.HI R3, R33, R28.reuse, RZ, 0x1d ;  /* 0x0000001c21037211 */ /* 0x080fe400078fe8ff */
[----:B------:R-:W-:-:S02]  /*08d0*/  LEA.HI R5, R31, R28, RZ, 0x1d ;  /* 0x0000001c1f057211 */ /* 0x000fc400078fe8ff */
[-C--:B------:R-:W-:Y:S02]  /*08e0*/  LEA.HI R7, R15, R28.reuse, RZ, 0x1d ;  /* 0x0000001c0f077211 */ /* 0x080fe400078fe8ff */
[----:B------:R-:W-:Y:S02]  /*08f0*/  IADD3 R4, PT, PT, R4, UR4, RZ ;  /* 0x0000000404047c10 */ /* 0x000fe4000fffe0ff */
[----:B------:R-:W-:Y:S02]  /*0900*/  IADD3 R6, PT, PT, R6, UR4, RZ ;  /* 0x0000000406067c10 */ /* 0x000fe4000fffe0ff */
[----:B------:R-:W-:Y:S02]  /*0910*/  IADD3 R10, PT, PT, R10, UR4, RZ ;  /* 0x000000040a0a7c10 */ /* 0x000fe4000fffe0ff */
[----:B------:R-:W-:Y:S02]  /*0920*/  LEA.HI R2, R23, R28, RZ, 0x1d ;  /* 0x0000001c17027211 */ /* 0x000fe400078fe8ff */
[----:B------:R-:W-:-:S02]  /*0930*/  IADD3 R11, PT, PT, R11, UR4, RZ ;  /* 0x000000040b0b7c10 */ /* 0x000fc4000fffe0ff */
[----:B------:R-:W-:Y:S02]  /*0940*/  LEA R3, R3, R4, 0xb ;  /* 0x0000000403037211 */ /* 0x000fe400078e58ff */
[----:B------:R-:W-:Y:S02]  /*0950*/  LEA R5, R5, R6, 0xb ;  /* 0x0000000605057211 */ /* 0x000fe400078e58ff */
[----:B------:R-:W-:Y:S02]  /*0960*/  LEA R7, R7, R10, 0xb ;  /* 0x0000000a07077211 */ /* 0x000fe400078e58ff */
[----:B------:R-:W-:Y:S01]  /*0970*/  LEA R11, R2, R11, 0xb ;  /* 0x0000000b020b7211 */ /* 0x000fe200078e58ff */
[----:B0-----:R-:W-:Y:S01]  /*0980*/  IMAD.WIDE.U32 R2, R3, 0x4, R8 ;  /* 0x0000000403027825 */ /* 0x001fe200078e0008 */
[----:B------:R-:W-:-:S03]  /*0990*/  LOP3.LUT R35, R33, 0x7f, RZ, 0xc0, !PT ;  /* 0x0000007f21237812 */ /* 0x000fc600078ec0ff */
[--C-:B------:R-:W-:Y:S01]  /*09a0*/  IMAD.WIDE.U32 R4, R5, 0x4, R8.reuse ;  /* 0x0000000405047825 */ /* 0x100fe200078e0008 */
[----:B------:R-:W-:Y:S01]  /*09b0*/  LOP3.LUT R43, R31, 0x7f, RZ, 0xc0, !PT ;  /* 0x0000007f1f2b7812 */ /* 0x000fe200078ec0ff */
[----:B------:R0:W2:Y:S02]  /*09c0*/  LDG.E R34, desc[UR8][R2.64] ;  /* 0x0000000802227981 */ /* 0x0000a4000c1e1900 */
[----:B------:R-:W-:-:S04]  /*09d0*/  IMAD.WIDE.U32 R6, R7, 0x4, R8 ;  /* 0x0000000407067825 */ /* 0x000fc800078e0008 */
[----:B------:R-:W-:Y:S02]  /*09e0*/  IMAD.WIDE.U32 R8, R11, 0x4, R8 ;  /* 0x000000040b087825 */ /* 0x000fe400078e0008 */
[----:B------:R-:W1:Y:S01]  /*09f0*/  LDC.64 R10, c[0x0][0x388] ;  /* 0x0000e200ff0a7b82 */ /* 0x000e620000000a00 */
[C---:B------:R-:W-:Y:S02]  /*0a00*/  LEA R42, R14.reuse, R43, 0x7 ;  /* 0x0000002b0e2a7211 */ /* 0x040fe400078e38ff */
[----:B------:R-:W-:Y:S01]  /*0a10*/  LOP3.LUT R43, R15, 0x7f, RZ, 0xc0, !PT ;  /* 0x0000007f0f2b7812 */ /* 0x000fe200078ec0ff */
[----:B------:R-:W3:Y:S01]  /*0a20*/  LDG.E R8, desc[UR8][R8.64] ;  /* 0x0000000808087981 */ /* 0x000ee2000c1e1900 */
[C---:B------:R-:W-:Y:S02]  /*0a30*/  LEA R36, R14.reuse, R35, 0x7 ;  /* 0x000000230e247211 */ /* 0x040fe400078e38ff */
[----:B------:R-:W-:Y:S01]  /*0a40*/  LEA.HI R37, R33, UR4, RZ, 0x19 ;  /* 0x0000000421257c11 */ /* 0x000fe2000f8fc8ff */
[----:B------:R1:W4:Y:S01]  /*0a50*/  LDG.E R35, desc[UR8][R4.64] ;  /* 0x0000000804237981 */ /* 0x000322000c1e1900 */
[----:B0-----:R-:W-:-:S02]  /*0a60*/  LEA R2, R14, R43, 0x7 ;  /* 0x0000002b0e027211 */ /* 0x001fc400078e38ff */
[----:B------:R-:W-:Y:S02]  /*0a70*/  LEA.HI R3, R15, UR4, RZ, 0x19 ;  /* 0x000000040f037c11 */ /* 0x000fe4000f8fc8ff */
[----:B------:R-:W-:Y:S02]  /*0a80*/  LEA.HI R39, R31, UR4, RZ, 0x19 ;  /* 0x000000041f277c11 */ /* 0x000fe4000f8fc8ff */
[----:B------:R-:W-:Y:S02]  /*0a90*/  LOP3.LUT R43, R23, 0x7f, RZ, 0xc0, !PT ;  /* 0x0000007f172b7812 */ /* 0x000fe400078ec0ff */
[----:B------:R-:W-:Y:S02]  /*0aa0*/  LEA R37, R37, R36, 0xb ;  /* 0x0000002425257211 */ /* 0x000fe400078e58ff */
[----:B------:R-:W-:Y:S01]  /*0ab0*/  LEA R3, R3, R2, 0xb ;  /* 0x0000000203037211 */ /* 0x000fe200078e58ff */
[----:B------:R0:W5:Y:S01]  /*0ac0*/  LDG.E R36, desc[UR8][R6.64] ;  /* 0x0000000806247981 */ /* 0x000162000c1e1900 */
[----:B------:R-:W-:-:S02]  /*0ad0*/  LEA R39, R39, R42, 0xb ;  /* 0x0000002a27277211 */ /* 0x000fc400078e58ff */
[----:B------:R-:W-:Y:S02]  /*0ae0*/  LEA R43, R14, R43, 0x7 ;  /* 0x0000002b0e2b7211 */ /* 0x000fe400078e38ff */
[----:B------:R-:W-:Y:S01]  /*0af0*/  LEA.HI R2, R23, UR4, RZ, 0x19 ;  /* 0x0000000417027c11 */ /* 0x000fe2000f8fc8ff */
[----:B-1----:R-:W-:-:S04]  /*0b00*/  IMAD.WIDE R4, R39, 0x4, R10 ;  /* 0x0000000427047825 */ /* 0x002fc800078e020a */
[--C-:B0-----:R-:W-:Y:S01]  /*0b10*/  IMAD.WIDE R6, R37, 0x4, R10.reuse ;  /* 0x0000000425067825 */ /* 0x101fe200078e020a */
[----:B------:R-:W-:Y:S01]  /*0b20*/  LEA R37, R2, R43, 0xb ;  /* 0x0000002b02257211 */ /* 0x000fe200078e58ff */
[----:B------:R0:W3:Y:S02]  /*0b30*/  LDG.E R4, desc[UR8][R4.64] ;  /* 0x0000000804047981 */ /* 0x0000e4000c1e1900 */
[--C-:B------:R-:W-:Y:S02]  /*0b40*/  IMAD.WIDE R2, R3, 0x4, R10.reuse ;  /* 0x0000000403027825 */ /* 0x100fe400078e020a */
[----:B------:R1:W4:Y:S02]  /*0b50*/  LDG.E R6, desc[UR8][R6.64] ;  /* 0x0000000806067981 */ /* 0x000324000c1e1900 */
[----:B------:R-:W-:Y:S02]  /*0b60*/  IMAD.WIDE R10, R37, 0x4, R10 ;  /* 0x00000004250a7825 */ /* 0x000fe400078e020a */
[----:B------:R1:W5:Y:S04]  /*0b70*/  LDG.E R2, desc[UR8][R2.64] ;  /* 0x0000000802027981 */ /* 0x000368000c1e1900 */
[----:B------:R1:W5:Y:S01]  /*0b80*/  LDG.E R10, desc[UR8][R10.64] ;  /* 0x000000080a0a7981 */ /* 0x000362000c1e1900 */
[----:B------:R-:W-:-:S02]  /*0b90*/  IADD3 R37, PT, PT, R27, R32, RZ ;  /* 0x000000201b257210 */ /* 0x000fc40007ffe0ff */
[----:B------:R-:W-:Y:S02]  /*0ba0*/  IADD3 R39, PT, PT, R29, R32, RZ ;  /* 0x000000201d277210 */ /* 0x000fe40007ffe0ff */
[C---:B------:R-:W-:Y:S02]  /*0bb0*/  LEA R42, R30.reuse, R37, 0x2 ;  /* 0x000000251e2a7211 */ /* 0x040fe400078e10ff */
[C---:B0-----:R-:W-:Y:S02]  /*0bc0*/  LEA R5, R30.reuse, R39, 0x2 ;  /* 0x000000271e057211 */ /* 0x041fe400078e10ff */
[C---:B-1----:R-:W-:Y:S01]  /*0bd0*/  LEA R7, R30.reuse, R37, 0x3 ;  /* 0x000000251e077211 */ /* 0x042fe200078e18ff */
[C---:B------:R-:W-:Y:S01]  /*0be0*/  IMAD R9, R30.reuse, 0xc, R37 ;  /* 0x0000000c1e097824 */ /* 0x040fe200078e0225 */
[C---:B------:R-:W-:Y:S01]  /*0bf0*/  LEA R3, R30.reuse, R39, 0x3 ;  /* 0x000000271e037211 */ /* 0x040fe200078e18ff */
[C---:B------:R-:W-:Y:S01]  /*0c00*/  IMAD R11, R30.reuse, 0xc, R39 ;  /* 0x0000000c1e0b7824 */ /* 0x040fe200078e0227 */
[----:B------:R-:W-:-:S04]  /*0c10*/  IADD3 R33, PT, PT, R30, R33, R30 ;  /* 0x000000211e217210 */ /* 0x000fc80007ffe01e */
[----:B------:R-:W-:-:S04]  /*0c20*/  IADD3 R33, PT, PT, R30, R33, R30 ;  /* 0x000000211e217210 */ /* 0x000fc80007ffe01e */
[----:B------:R-:W-:Y:S02]  /*0c30*/  ISETP.GE.U32.AND P0, PT, R33, 0x400, PT ;  /* 0x000004002100780c */ /* 0x000fe40003f06070 */
[C---:B------:R-:W-:Y:S02]  /*0c40*/  LEA R15, R30.reuse, R15, 0x2 ;  /* 0x0000000f1e0f7211 */ /* 0x040fe400078e10ff */
[C---:B------:R-:W-:Y:S02]  /*0c50*/  LEA R23, R30.reuse, R23, 0x2 ;  /* 0x000000171e177211 */ /* 0x040fe400078e10ff */
[C---:B------:R-:W-:Y:S02]  /*0c60*/  LEA R31, R30.reuse, R31, 0x2 ;  /* 0x0000001f1e1f7211 */ /* 0x040fe400078e10ff */
[----:B------:R-:W-:Y:S01]  /*0c70*/  LEA R32, R30, R32, 0x4 ;  /* 0x000000201e207211 */ /* 0x000fe200078e20ff */
[----:B--2---:R2:W-:Y:S04]  /*0c80*/  STS [R37], R34 ;  /* 0x0000002225007388 */ /* 0x0045e80000000800 */
[----:B----4-:R2:W-:Y:S04]  /*0c90*/  STS [R39], R6 ;  /* 0x0000000627007388 */ /* 0x0105e80000000800 */
[----:B------:R2:W-:Y:S04]  /*0ca0*/  STS [R42], R35 ;  /* 0x000000232a007388 */ /* 0x0005e80000000800 */
[----:B---3--:R2:W-:Y:S04]  /*0cb0*/  STS [R5], R4 ;  /* 0x0000000405007388 */ /* 0x0085e80000000800 */
[----:B-----5:R2:W-:Y:S04]  /*0cc0*/  STS [R7], R36 ;  /* 0x0000002407007388 */ /* 0x0205e80000000800 */
[----:B------:R2:W-:Y:S04]  /*0cd0*/  STS [R3], R2 ;  /* 0x0000000203007388 */ /* 0x0005e80000000800 */
[----:B------:R2:W-:Y:S04]  /*0ce0*/  STS [R9], R8 ;  /* 0x0000000809007388 */ /* 0x0005e80000000800 */
[----:B------:R2:W-:Y:S01]  /*0cf0*/  STS [R11], R10 ;  /* 0x0000000a0b007388 */ /* 0x0005e20000000800 */
[----:B------:R-:W-:Y:S05]  /*0d00*/  @!P0 BRA `(.L_x_23) ;  /* 0xfffffff800d88947 */ /* 0x000fea000383ffff */
.L_x_20:
[----:B------:R-:W-:Y:S05]  /*0d10*/  BSYNC.RECONVERGENT B0 ;  /* 0x0000000000007941 */ /* 0x000fea0003800200 */
.L_x_19:
[----:B------:R-:W3:Y:S08]  /*0d20*/  S2UR UR6, SR_CgaCtaId ;  /* 0x00000000000679c3 */ /* 0x000ef00000008800 */
[----:B------:R-:W-:Y:S01]  /*0d30*/  BAR.SYNC.DEFER_BLOCKING 0x0 ;  /* 0x0000000000007b1d */ /* 0x000fe20000010000 */
[----:B------:R-:W-:-:S04]  /*0d40*/  UIADD3 UR4, UPT, UPT, UR4, 0x8, URZ ;  /* 0x0000000804047890 */ /* 0x000fc8000fffe0ff */
[----:B------:R-:W-:Y:S01]  /*0d50*/  UISETP.GE.U32.AND UP0, UPT, UR4, 0x800, UPT ;  /* 0x000008000400788c */ /* 0x000fe2000bf06070 */
[----:B------:R-:W-:Y:S02]  /*0d60*/  UMOV UR5, 0x400 ;  /* 0x0000040000057882 */ /* 0x000fe40000000000 */
[----:B------:R-:W-:Y:S02]  /*0d70*/  UIADD3 UR7, UPT, UPT, UR5, 0x1000, URZ ;  /* 0x0000100005077890 */ /* 0x000fe4000fffe0ff */
[----:B---3--:R-:W-:Y:S02]  /*0d80*/  ULEA UR5, UR6, UR5, 0x18 ;  /* 0x0000000506057291 */ /* 0x008fe4000f8ec0ff */
[----:B------:R-:W-:-:S04]  /*0d90*/  ULEA UR7, UR6, UR7, 0x18 ;  /* 0x0000000706077291 */ /* 0x000fc8000f8ec0ff */
[----:B--2---:R-:W-:Y:S02]  /*0da0*/  LEA R3, R13, UR5, 0x7 ;  /* 0x000000050d037c11 */ /* 0x004fe4000f8e38ff */
[----:B-1----:R-:W-:-:S03]  /*0db0*/  LEA R2, R12, UR7, 0x4 ;  /* 0x000000070c027c11 */ /* 0x002fc6000f8e20ff */
[----:B0-----:R-:W-:Y:S04]  /*0dc0*/  LDS.128 R8, [R3] ;  /* 0x0000000003087984 */ /* 0x001fe80000000c00 */
[----:B------:R-:W0:Y:S04]  /*0dd0*/  LDS.128 R28, [R2] ;  /* 0x00000000021c7984 */ /* 0x000e280000000c00 */
[----:B------:R-:W1:Y:S04]  /*0de0*/  LDS.128 R32, [R2+0x200] ;  /* 0x0002000002207984 */ /* 0x000e680000000c00 */
[----:B------:R-:W2:Y:S04]  /*0df0*/  LDS.128 R4, [R3+0x20] ;  /* 0x0000200003047984 */ /* 0x000ea80000000c00 */
[----:B------:R-:W3:Y:S01]  /*0e00*/  LDS.128 R12, [R3+0x40] ;  /* 0x00004000030c7984 */ /* 0x000ee20000000c00 */
[C---:B0-----:R-:W-:Y:S01]  /*0e10*/  FFMA R53, R8.reuse, R28, R17 ;  /* 0x0000001c08357223 */ /* 0x041fe20000000011 */
[C---:B------:R-:W-:Y:S01]  /*0e20*/  FFMA R36, R8.reuse, R29, R16 ;  /* 0x0000001d08247223 */ /* 0x040fe20000000010 */
[C---:B------:R-:W-:Y:S01]  /*0e30*/  FFMA R43, R8.reuse, R30, R19 ;  /* 0x0000001e082b7223 */ /* 0x040fe20000000013 */
[----:B------:R-:W-:Y:S01]  /*0e40*/  FFMA R8, R8, R31, R18 ;  /* 0x0000001f08087223 */ /* 0x000fe20000000012 */
[----:B-1----:R-:W-:Y:S01]  /*0e50*/  FFMA R53, R32, R9, R53 ;  /* 0x0000000920357223 */ /* 0x002fe20000000035 */
[----:B------:R-:W0:Y:S01]  /*0e60*/  LDS.128 R16, [R3+0x60] ;  /* 0x0000600003107984 */ /* 0x000e220000000c00 */
[C---:B------:R-:W-:Y:S01]  /*0e70*/  FFMA R51, R9.reuse, R33, R36 ;  /* 0x0000002109337223 */ /* 0x040fe20000000024 */
[----:B------:R-:W-:Y:S01]  /*0e80*/  FFMA R36, R9, R35, R8 ;  /* 0x0000002309247223 */ /* 0x000fe20000000008 */
[----:B--2---:R-:W-:Y:S01]  /*0e90*/  FFMA R47, R28, R4, R47 ;  /* 0x000000041c2f7223 */ /* 0x004fe2000000002f */
[C---:B------:R-:W-:Y:S01]  /*0ea0*/  FFMA R8, R4.reuse, R29, R49 ;  /* 0x0000001d04087223 */ /* 0x040fe20000000031 */
[C---:B------:R-:W-:Y:S01]  /*0eb0*/  FFMA R39, R4.reuse, R30, R26 ;  /* 0x0000001e04277223 */ /* 0x040fe2000000001a */
[----:B------:R-:W-:Y:S01]  /*0ec0*/  FFMA R42, R4, R31, R40 ;  /* 0x0000001f042a7223 */ /* 0x000fe20000000028 */
[----:B------:R-:W-:Y:S01]  /*0ed0*/  FFMA R49, R32, R5, R47 ;  /* 0x0000000520317223 */ /* 0x000fe2000000002f */
[----:B------:R-:W-:Y:S01]  /*0ee0*/  FFMA R47, R5, R33, R8 ;  /* 0x00000021052f7223 */ /* 0x000fe20000000008 */
[----:B---3--:R-:W-:Y:S01]  /*0ef0*/  FFMA R37, R28, R12, R21 ;  /* 0x0000000c1c257223 */ /* 0x008fe20000000015 */
[C---:B------:R-:W-:Y:S01]  /*0f00*/  FFMA R8, R12.reuse, R29, R20 ;  /* 0x0000001d0c087223 */ /* 0x040fe20000000014 */
[C---:B------:R-:W-:Y:S01]  /*0f10*/  FFMA R4, R12.reuse, R30, R22 ;  /* 0x0000001e0c047223 */ /* 0x040fe20000000016 */
[----:B------:R-:W-:Y:S01]  /*0f20*/  FFMA R12, R12, R31, R24 ;  /* 0x0000001f0c0c7223 */ /* 0x000fe20000000018 */
[----:B------:R-:W1:Y:S01]  /*0f30*/  LDS.128 R20, [R2+0x400] ;  /* 0x0004000002147984 */ /* 0x000e620000000c00 */
[-C--:B------:R-:W-:Y:S01]  /*0f40*/  FFMA R43, R9, R34.reuse, R43 ;  /* 0x00000022092b7223 */ /* 0x080fe2000000002b */
[CC--:B------:R-:W-:Y:S01]  /*0f50*/  FFMA R9, R13.reuse, R34.reuse, R4 ;  /* 0x000000220d097223 */ /* 0x0c0fe20000000004 */
[-C--:B------:R-:W-:Y:S01]  /*0f60*/  FFMA R4, R13, R35.reuse, R12 ;  /* 0x000000230d047223 */ /* 0x080fe2000000000c */
[C---:B------:R-:W-:Y:S01]  /*0f70*/  FFMA R39, R5.reuse, R34, R39 ;  /* 0x0000002205277223 */ /* 0x040fe20000000027 */
[----:B------:R-:W-:Y:S01]  /*0f80*/  FFMA R42, R5, R35, R42 ;  /* 0x00000023052a7223 */ /* 0x000fe2000000002a */
[-C--:B------:R-:W-:Y:S01]  /*0f90*/  FFMA R37, R32, R13.reuse, R37 ;  /* 0x0000000d20257223 */ /* 0x080fe20000000025 */
[C---:B------:R-:W-:Y:S01]  /*0fa0*/  FFMA R8, R33.reuse, R13, R8 ;  /* 0x0000000d21087223 */ /* 0x040fe20000000008 */
[----:B0-----:R-:W-:Y:S01]  /*0fb0*/  FFMA R12, R16, R29, R25 ;  /* 0x0000001d100c7223 */ /* 0x001fe20000000019 */
[----:B------:R-:W-:Y:S01]  /*0fc0*/  FFMA R41, R28, R16, R41 ;  /* 0x000000101c297223 */ /* 0x000fe20000000029 */
[----:B------:R-:W0:Y:S01]  /*0fd0*/  LDS.128 R24, [R2+0x600] ;  /* 0x0006000002187984 */ /* 0x000e220000000c00 */
[C---:B------:R-:W-:Y:S01]  /*0fe0*/  FFMA R45, R16.reuse, R30, R45 ;  /* 0x0000001e102d7223 */ /* 0x040fe2000000002d */
[----:B------:R-:W-:Y:S01]  /*0ff0*/  FFMA R46, R16, R31, R38 ;  /* 0x0000001f102e7223 */ /* 0x000fe20000000026 */
[-C--:B------:R-:W-:Y:S01]  /*1000*/  FFMA R41, R32, R17.reuse, R41 ;  /* 0x0000001120297223 */ /* 0x080fe20000000029 */
[-C--:B------:R-:W-:Y:S01]  /*1010*/  FFMA R12, R33, R17.reuse, R12 ;  /* 0x00000011210c7223 */ /* 0x080fe2000000000c */
[----:B------:R-:W-:Y:S01]  /*1020*/  FFMA R45, R34, R17, R45 ;  /* 0x00000011222d7223 */ /* 0x000fe2000000002d */
[----:B------:R-:W-:Y:S01]  /*1030*/  FFMA R46, R17, R35, R46 ;  /* 0x00000023112e7223 */ /* 0x000fe2000000002e */
[----:B------:R-:W-:Y:S04]  /*1040*/  LDS.128 R28, [R3+0x10] ;  /* 0x00001000031c7984 */ /* 0x000fe80000000c00 */
[----:B------:R-:W2:Y:S01]  /*1050*/  LDS.128 R32, [R2+0x800] ;  /* 0x0008000002207984 */ /* 0x000ea20000000c00 */
[----:B-1----:R-:W-:Y:S01]  /*1060*/  FFMA R40, R20, R10, R53 ;  /* 0x0000000a14287223 */ /* 0x002fe20000000035 */
[C---:B------:R-:W-:Y:S01]  /*1070*/  FFMA R38, R10.reuse, R21, R51 ;  /* 0x000000150a267223 */ /* 0x040fe20000000033 */
[CC--:B------:R-:W-:Y:S01]  /*1080*/  FFMA R43, R10.reuse, R22.reuse, R43 ;  /* 0x000000160a2b7223 */ /* 0x0c0fe2000000002b */
[----:B------:R-:W-:Y:S01]  /*1090*/  FFMA R10, R10, R23, R36 ;  /* 0x000000170a0a7223 */ /* 0x000fe20000000024 */
[----:B------:R-:W-:Y:S01]  /*10a0*/  FFMA R5, R6, R22, R39 ;  /* 0x0000001606057223 */ /* 0x000fe20000000027 */
[-C--:B------:R-:W-:Y:S01]  /*10b0*/  FFMA R17, R20, R18.reuse, R41 ;  /* 0x0000001214117223 */ /* 0x080fe20000000029 */
[CC--:B------:R-:W-:Y:S01]  /*10c0*/  FFMA R12, R21.reuse, R18.reuse, R12 ;  /* 0x00000012150c7223 */ /* 0x0c0fe2000000000c */
[----:B------:R-:W-:Y:S01]  /*10d0*/  FFMA R45, R22, R18, R45 ;  /* 0x00000012162d7223 */ /* 0x000fe2000000002d */
[----:B------:R-:W-:Y:S01]  /*10e0*/  FFMA R13, R20, R6, R49 ;  /* 0x00000006140d7223 */ /* 0x000fe20000000031 */
[C---:B------:R-:W-:Y:S01]  /*10f0*/  FFMA R36, R6.reuse, R21, R47 ;  /* 0x0000001506247223 */ /* 0x040fe2000000002f */
[-C--:B------:R-:W-:Y:S01]  /*1100*/  FFMA R42, R6, R23.reuse, R42 ;  /* 0x00000017062a7223 */ /* 0x080fe2000000002a */
[-C--:B------:R-:W-:Y:S01]  /*1110*/  FFMA R37, R20, R14.reuse, R37 ;  /* 0x0000000e14257223 */ /* 0x080fe20000000025 */
[----:B------:R-:W-:Y:S01]  /*1120*/  FFMA R39, R21, R14, R8 ;  /* 0x0000000e15277223 */ /* 0x000fe20000000008 */
[C---:B------:R-:W-:Y:S01]  /*1130*/  FFMA R44, R14.reuse, R22, R9 ;  /* 0x000000160e2c7223 */ /* 0x040fe20000000009 */
[-C--:B------:R-:W-:Y:S01]  /*1140*/  FFMA R16, R14, R23.reuse, R4 ;  /* 0x000000170e107223 */ /* 0x080fe20000000004 */
[----:B------:R-:W-:Y:S01]  /*1150*/  FFMA R18, R18, R23, R46 ;  /* 0x0000001712127223 */ /* 0x000fe2000000002e */
[C---:B0-----:R-:W-:Y:S01]  /*1160*/  FFMA R23, R24.reuse, R11, R40 ;  /* 0x0000000b18177223 */ /* 0x041fe20000000028 */
[C---:B------:R-:W-:Y:S01]  /*1170*/  FFMA R20, R11.reuse, R25, R38 ;  /* 0x000000190b147223 */ /* 0x040fe20000000026 */
[CC--:B------:R-:W-:Y:S01]  /*1180*/  FFMA R21, R11.reuse, R26.reuse, R43 ;  /* 0x0000001a0b157223 */ /* 0x0c0fe2000000002b */
[----:B------:R-:W-:Y:S01]  /*1190*/  FFMA R22, R11, R27, R10 ;  /* 0x0000001b0b167223 */ /* 0x000fe2000000000a */
[C---:B------:R-:W-:Y:S01]  /*11a0*/  FFMA R38, R24.reuse, R7, R13 ;  /* 0x0000000718267223 */ /* 0x040fe2000000000d */
[----:B------:R-:W0:Y:S01]  /*11b0*/  LDS.128 R8, [R2+0xa00] ;  /* 0x000a000002087984 */ /* 0x000e220000000c00 */
[CC--:B------:R-:W-:Y:S01]  /*11c0*/  FFMA R37, R24.reuse, R15.reuse, R37 ;  /* 0x0000000f18257223 */ /* 0x0c0fe20000000025 */
[----:B------:R-:W-:Y:S01]  /*11d0*/  FFMA R39, R25, R15, R39 ;  /* 0x0000000f19277223 */ /* 0x000fe20000000027 */
[CC--:B------:R-:W-:Y:S01]  /*11e0*/  FFMA R43, R15.reuse, R26.reuse, R44 ;  /* 0x0000001a0f2b7223 */ /* 0x0c0fe2000000002c */
[----:B------:R-:W-:Y:S01]  /*11f0*/  FFMA R16, R15, R27, R16 ;  /* 0x0000001b0f107223 */ /* 0x000fe20000000010 */
[----:B------:R-:W-:Y:S01]  /*1200*/  FFMA R41, R25, R19, R12 ;  /* 0x0000001319297223 */ /* 0x000fe2000000000c */
[C---:B------:R-:W-:Y:S01]  /*1210*/  FFMA R36, R7.reuse, R25, R36 ;  /* 0x0000001907247223 */ /* 0x040fe20000000024 */
[----:B------:R-:W1:Y:S01]  /*1220*/  LDS.128 R12, [R2+0xc00] ;  /* 0x000c0000020c7984 */ /* 0x000e620000000c00 */
[C---:B------:R-:W-:Y:S01]  /*1230*/  FFMA R40, R7.reuse, R26, R5 ;  /* 0x0000001a07287223 */ /* 0x040fe20000000005 */
[----:B------:R-:W-:Y:S01]  /*1240*/  FFMA R42, R7, R27, R42 ;  /* 0x0000001b072a7223 */ /* 0x000fe2000000002a */
[-C--:B------:R-:W-:Y:S01]  /*1250*/  FFMA R17, R24, R19.reuse, R17 ;  /* 0x0000001318117223 */ /* 0x080fe20000000011 */
[----:B------:R-:W3:Y:S01]  /*1260*/  LDS.128 R4, [R3+0x30] ;  /* 0x0000300003047984 */ /* 0x000ee20000000c00 */
[----:B------:R-:W-:Y:S01]  /*1270*/  FFMA R45, R26, R19, R45 ;  /* 0x000000131a2d7223 */ /* 0x000fe2000000002d */
[----:B------:R-:W-:Y:S01]  /*1280*/  FFMA R18, R19, R27, R18 ;  /* 0x0000001b13127223 */ /* 0x000fe20000000012 */
[C---:B--2---:R-:W-:Y:S01]  /*1290*/  FFMA R27, R28.reuse, R32, R23 ;  /* 0x000000201c1b7223 */ /* 0x044fe20000000017 */
[C---:B------:R-:W-:Y:S01]  /*12a0*/  FFMA R24, R28.reuse, R33, R20 ;  /* 0x000000211c187223 */ /* 0x040fe20000000014 */
[C---:B------:R-:W-:Y:S01]  /*12b0*/  FFMA R19, R28.reuse, R34, R21 ;  /* 0x000000221c137223 */ /* 0x040fe20000000015 */
[----:B------:R-:W-:-:S02]  /*12c0*/  FFMA R28, R28, R35, R22 ;  /* 0x000000231c1c7223 */ /* 0x000fc40000000016 */
[----:B------:R-:W2:Y:S01]  /*12d0*/  LDS.128 R20, [R3+0x50] ;  /* 0x0000500003147984 */ /* 0x000ea20000000c00 */
[C---:B0-----:R-:W-:Y:S01]  /*12e0*/  FFMA R25, R29.reuse, R9, R24 ;  /* 0x000000091d197223 */ /* 0x041fe20000000018 */
[----:B------:R-:W-:Y:S01]  /*12f0*/  FFMA R27, R8, R29, R27 ;  /* 0x0000001d081b7223 */ /* 0x000fe2000000001b */
[C---:B------:R-:W-:Y:S01]  /*1300*/  FFMA R19, R29.reuse, R10, R19 ;  /* 0x0000000a1d137223 */ /* 0x040fe20000000013 */
[----:B------:R-:W-:Y:S02]  /*1310*/  FFMA R24, R29, R11, R28 ;  /* 0x0000000b1d187223 */ /* 0x000fe4000000001c */
[----:B-1----:R-:W-:Y:S01]  /*1320*/  FFMA R29, R12, R30, R27 ;  /* 0x0000001e0c1d7223 */ /* 0x002fe2000000001b */
[C---:B------:R-:W-:Y:S01]  /*1330*/  FFMA R28, R30.reuse, R13, R25 ;  /* 0x0000000d1e1c7223 */ /* 0x040fe20000000019 */
[C---:B------:R-:W-:Y:S01]  /*1340*/  FFMA R19, R30.reuse, R14, R19 ;  /* 0x0000000e1e137223 */ /* 0x040fe20000000013 */
[----:B------:R-:W-:Y:S01]  /*1350*/  FFMA R30, R30, R15, R24 ;  /* 0x0000000f1e1e7223 */ /* 0x000fe20000000018 */
[----:B---3--:R-:W-:Y:S01]  /*1360*/  FFMA R36, R4, R33, R36 ;  /* 0x0000002104247223 */ /* 0x008fe20000000024 */
[----:B------:R0:W1:Y:S01]  /*1370*/  LDS.128 R24, [R3+0x70] ;  /* 0x0000700003187984 */ /* 0x0000620000000c00 */
[----:B------:R-:W-:Y:S01]  /*1380*/  FFMA R47, R32, R4, R38 ;  /* 0x00000004202f7223 */ /* 0x000fe20000000026 */
[C---:B------:R-:W-:Y:S01]  /*1390*/  FFMA R49, R4.reuse, R34, R40 ;  /* 0x0000002204317223 */ /* 0x040fe20000000028 */
[----:B------:R-:W-:Y:S01]  /*13a0*/  FFMA R42, R4, R35, R42 ;  /* 0x00000023042a7223 */ /* 0x000fe2000000002a */
[C---:B------:R-:W-:Y:S01]  /*13b0*/  FFMA R51, R5.reuse, R9, R36 ;  /* 0x0000000905337223 */ /* 0x040fe20000000024 */
[----:B------:R-:W-:Y:S01]  /*13c0*/  FFMA R47, R8, R5, R47 ;  /* 0x00000005082f7223 */ /* 0x000fe2000000002f */
[C---:B------:R-:W-:Y:S01]  /*13d0*/  FFMA R49, R5.reuse, R10, R49 ;  /* 0x0000000a05317223 */ /* 0x040fe20000000031 */
[----:B------:R-:W-:Y:S01]  /*13e0*/  FFMA R36, R5, R11, R42 ;  /* 0x0000000b05247223 */ /* 0x000fe2000000002a */
[----:B------:R-:W-:Y:S01]  /*13f0*/  FFMA R4, R6, R13, R51 ;  /* 0x0000000d06047223 */ /* 0x000fe20000000033 */
[----:B------:R-:W-:Y:S01]  /*1400*/  FFMA R47, R12, R6, R47 ;  /* 0x000000060c2f7223 */ /* 0x000fe2000000002f */
[C---:B------:R-:W-:Y:S01]  /*1410*/  FFMA R5, R6.reuse, R14, R49 ;  /* 0x0000000e06057223 */ /* 0x040fe20000000031 */
[----:B------:R-:W-:Y:S01]  /*1420*/  FFMA R6, R6, R15, R36 ;  /* 0x0000000f06067223 */ /* 0x000fe20000000024 */
[----:B--2---:R-:W-:Y:S01]  /*1430*/  FFMA R49, R32, R20, R37 ;  /* 0x0000001420317223 */ /* 0x004fe20000000025 */
[C---:B------:R-:W-:Y:S01]  /*1440*/  FFMA R40, R20.reuse, R33, R39 ;  /* 0x0000002114287223 */ /* 0x040fe20000000027 */
[C---:B------:R-:W-:Y:S01]  /*1450*/  FFMA R16, R20.reuse, R35, R16 ;  /* 0x0000002314107223 */ /* 0x040fe20000000010 */
[----:B------:R2:W3:Y:S01]  /*1460*/  LDS.128 R36, [R2+0xe00] ;  /* 0x000e000002247984 */ /* 0x0004e20000000c00 */
[----:B------:R-:W-:Y:S01]  /*1470*/  FFMA R42, R20, R34, R43 ;  /* 0x00000022142a7223 */ /* 0x000fe2000000002b */
[----:B------:R-:W-:Y:S01]  /*1480*/  FFMA R49, R8, R21, R49 ;  /* 0x0000001508317223 */ /* 0x000fe20000000031 */
[----:B------:R-:W-:Y:S01]  /*1490*/  FFMA R16, R21, R11, R16 ;  /* 0x0000000b15107223 */ /* 0x000fe20000000010 */
[----:B------:R-:W-:Y:S01]  /*14a0*/  FFMA R20, R9, R21, R40 ;  /* 0x0000001509147223 */ /* 0x000fe20000000028 */
[----:B0-----:R-:W-:Y:S01]  /*14b0*/  FFMA R3, R21, R10, R42 ;  /* 0x0000000a15037223 */ /* 0x001fe2000000002a */
[-C--:B------:R-:W-:Y:S01]  /*14c0*/  FFMA R21, R12, R22.reuse, R49 ;  /* 0x000000160c157223 */ /* 0x080fe20000000031 */
[C---:B------:R-:W-:Y:S01]  /*14d0*/  FFMA R42, R22.reuse, R15, R16 ;  /* 0x0000000f162a7223 */ /* 0x040fe20000000010 */
[----:B------:R-:W-:Y:S01]  /*14e0*/  FFMA R20, R13, R22, R20 ;  /* 0x000000160d147223 */ /* 0x000fe20000000014 */
[----:B------:R-:W-:Y:S01]  /*14f0*/  FFMA R44, R22, R14, R3 ;  /* 0x0000000e162c7223 */ /* 0x000fe20000000003 */
[----:B-1----:R-:W-:Y:S01]  /*1500*/  FFMA R45, R24, R34, R45 ;  /* 0x00000022182d7223 */ /* 0x002fe2000000002d */
[----:B------:R-:W-:Y:S01]  /*1510*/  FFMA R17, R32, R24, R17 ;  /* 0x0000001820117223 */ /* 0x000fe20000000011 */
[C---:B------:R-:W-:Y:S01]  /*1520*/  FFMA R16, R24.reuse, R33, R41 ;  /* 0x0000002118107223 */ /* 0x040fe20000000029 */
[----:B------:R-:W-:Y:S01]  /*1530*/  FFMA R18, R24, R35, R18 ;  /* 0x0000002318127223 */ /* 0x000fe20000000012 */
[-C--:B------:R-:W-:Y:S01]  /*1540*/  FFMA R45, R10, R25.reuse, R45 ;  /* 0x000000190a2d7223 */ /* 0x080fe2000000002d */
[-C--:B------:R-:W-:Y:S01]  /*1550*/  FFMA R17, R8, R25.reuse, R17 ;  /* 0x0000001908117223 */ /* 0x080fe20000000011 */
[----:B------:R-:W-:Y:S01]  /*1560*/  FFMA R16, R9, R25, R16 ;  /* 0x0000001909107223 */ /* 0x000fe20000000010 */
[----:B------:R-:W-:Y:S01]  /*1570*/  FFMA R11, R25, R11, R18 ;  /* 0x0000000b190b7223 */ /* 0x000fe20000000012 */
[-C--:B------:R-:W-:Y:S01]  /*1580*/  FFMA R45, R14, R26.reuse, R45 ;  /* 0x0000001a0e2d7223 */ /* 0x080fe2000000002d */
[-C--:B------:R-:W-:Y:S01]  /*1590*/  FFMA R41, R12, R26.reuse, R17 ;  /* 0x0000001a0c297223 */ /* 0x080fe20000000011 */
[----:B--2---:R-:W-:Y:S01]  /*15a0*/  FFMA R2, R13, R26, R16 ;  /* 0x0000001a0d027223 */ /* 0x004fe20000000010 */
[----:B------:R-:W-:Y:S01]  /*15b0*/  FFMA R8, R26, R15, R11 ;  /* 0x0000000f1a087223 */ /* 0x000fe2000000000b */
[-C--:B---3--:R-:W-:Y:S01]  /*15c0*/  FFMA R19, R31, R38.reuse, R19 ;  /* 0x000000261f137223 */ /* 0x088fe20000000013 */
[-C--:B------:R-:W-:Y:S01]  /*15d0*/  FFMA R26, R7, R38.reuse, R5 ;  /* 0x00000026071a7223 */ /* 0x080fe20000000005 */
[----:B------:R-:W-:Y:S01]  /*15e0*/  FFMA R22, R23, R38, R44 ;  /* 0x0000002617167223 */ /* 0x000fe2000000002c */
[----:B------:R-:W-:Y:S01]  /*15f0*/  FFMA R45, R38, R27, R45 ;  /* 0x0000001b262d7223 */ /* 0x000fe2000000002d */
[C---:B------:R-:W-:Y:S01]  /*1600*/  FFMA R17, R36.reuse, R31, R29 ;  /* 0x0000001f24117223 */ /* 0x040fe2000000001d */
[C---:B------:R-:W-:Y:S01]  /*1610*/  FFMA R16, R31.reuse, R37, R28 ;  /* 0x000000251f107223 */ /* 0x040fe2000000001c */
[----:B------:R-:W-:Y:S01]  /*1620*/  FFMA R18, R31, R39, R30 ;  /* 0x000000271f127223 */ /* 0x000fe2000000001e */
[C---:B------:R-:W-:Y:S01]  /*1630*/  FFMA R47, R36.reuse, R7, R47 ;  /* 0x00000007242f7223 */ /* 0x040fe2000000002f */
[C---:B------:R-:W-:Y:S01]  /*1640*/  FFMA R49, R7.reuse, R37, R4 ;  /* 0x0000002507317223 */ /* 0x040fe20000000004 */
[----:B------:R-:W-:Y:S01]  /*1650*/  FFMA R40, R7, R39, R6 ;  /* 0x0000002707287223 */ /* 0x000fe20000000006 */
[CC--:B------:R-:W-:Y:S01]  /*1660*/  FFMA R21, R36.reuse, R23.reuse, R21 ;  /* 0x0000001724157223 */ /* 0x0c0fe20000000015 */
[----:B------:R-:W-:Y:S01]  /*1670*/  FFMA R20, R37, R23, R20 ;  /* 0x0000001725147223 */ /* 0x000fe20000000014 */
[----:B------:R-:W-:Y:S01]  /*1680*/  FFMA R24, R23, R39, R42 ;  /* 0x0000002717187223 */ /* 0x000fe2000000002a */
[-C--:B------:R-:W-:Y:S01]  /*1690*/  FFMA R41, R36, R27.reuse, R41 ;  /* 0x0000001b24297223 */ /* 0x080fe20000000029 */
[----:B------:R-:W-:Y:S01]  /*16a0*/  FFMA R25, R37, R27, R2 ;  /* 0x0000001b25197223 */ /* 0x000fe20000000002 */
[----:B------:R-:W-:Y:S01]  /*16b0*/  FFMA R38, R27, R39, R8 ;  /* 0x000000271b267223 */ /* 0x000fe20000000008 */
[----:B------:R-:W-:Y:S06]  /*16c0*/  BAR.SYNC.DEFER_BLOCKING 0x0 ;  /* 0x0000000000007b1d */ /* 0x000fec0000010000 */
[----:B------:R-:W-:Y:S05]  /*16d0*/  BRA.U !UP0, `(.L_x_24) ;  /* 0xffffffe908f87547 */ /* 0x000fea000b83ffff */
[----:B------:R-:W0:Y:S01]  /*16e0*/  S2R R4, SR_TID.X ;  /* 0x0000000000047919 */ /* 0x000e220000002100 */
[----:B------:R-:W1:Y:S01]  /*16f0*/  LDC.64 R2, c[0x0][0x390] ;  /* 0x0000e400ff027b82 */ /* 0x000e620000000a00 */
[----:B------:R-:W0:Y:S01]  /*1700*/  S2R R5, SR_CTAID.X ;  /* 0x0000000000057919 */ /* 0x000e220000002500 */
[----:B------:R-:W2:Y:S01]  /*1710*/  S2R R7, SR_TID.Y ;  /* 0x0000000000077919 */ /* 0x000ea20000002200 */
[----:B------:R-:W2:Y:S01]  /*1720*/  S2R R0, SR_CTAID.Y ;  /* 0x0000000000007919 */ /* 0x000ea20000002600 */
[----:B0-----:R-:W-:-:S04]  /*1730*/  LEA R5, R5, R4, 0x5 ;  /* 0x0000000405057211 */ /* 0x001fc800078e28ff */
[----:B------:R-:W-:Y:S02]  /*1740*/  SHF.L.U32 R5, R5, 0x2, RZ ;  /* 0x0000000205057819 */ /* 0x000fe400000006ff */
[----:B--2---:R-:W-:Y:S02]  /*1750*/  LEA R0, R0, R7, 0x5 ;  /* 0x0000000700007211 */ /* 0x004fe400078e28ff */
[C---:B------:R-:W-:Y:S02]  /*1760*/  ISETP.GT.AND P1, PT, R5.reuse, 0x7ff, PT ;  /* 0x000007ff0500780c */ /* 0x040fe40003f24270 */
[----:B------:R-:W-:Y:S02]  /*1770*/  SHF.L.U32 R0, R0, 0x2, RZ ;  /* 0x0000000200007819 */ /* 0x000fe400000006ff */
[----:B------:R-:W-:Y:S02]  /*1780*/  ISETP.GT.AND P2, PT, R5, 0x7fe, PT ;  /* 0x000007fe0500780c */ /* 0x000fe40003f44270 */
[----:B------:R-:W-:-:S02]  /*1790*/  ISETP.GT.U32.OR P4, PT, R0, 0x9ff, P1 ;  /* 0x000009ff0000780c */ /* 0x000fc40000f84470 */
[C---:B------:R-:W-:Y:S02]  /*17a0*/  LEA R7, R0.reuse, R5, 0xb ;  /* 0x0000000500077211 */ /* 0x040fe400078e58ff */
[----:B------:R-:W-:Y:S02]  /*17b0*/  ISETP.GT.AND P3, PT, R5, 0x7fd, PT ;  /* 0x000007fd0500780c */ /* 0x000fe40003f64270 */
[C---:B------:R-:W-:Y:S01]  /*17c0*/  ISETP.GT.U32.OR P0, PT, R0.reuse, 0x9fe, P1 ;  /* 0x000009fe0000780c */ /* 0x040fe20000f04470 */
[----:B-1----:R-:W-:Y:S01]  /*17d0*/  IMAD.WIDE R2, R7, 0x4, R2 ;  /* 0x0000000407027825 */ /* 0x002fe200078e0202 */
[C---:B------:R-:W-:Y:S02]  /*17e0*/  ISETP.GT.U32.OR P5, PT, R0.reuse, 0x9ff, P2 ;  /* 0x000009ff0000780c */ /* 0x040fe400017a4470 */
[----:B------:R-:W-:-:S03]  /*17f0*/  ISETP.GT.U32.OR P6, PT, R0, 0x9fe, P2 ;  /* 0x000009fe0000780c */ /* 0x000fc600017c4470 */
[----:B------:R0:W-:Y:S01]  /*1800*/  @!P4 STG.E desc[UR8][R2.64], R17 ;  /* 0x000000110200c986 */ /* 0x0001e2000c101908 */
[----:B------:R-:W-:-:S05]  /*1810*/  ISETP.GT.U32.OR P4, PT, R0, 0x9ff, P3 ;  /* 0x000009ff0000780c */ /* 0x000fca0001f84470 */
[----:B------:R0:W-:Y:S01]  /*1820*/  @!P0 STG.E desc[UR8][R2.64+0x2000], R47 ;  /* 0x0020002f02008986 */ /* 0x0001e2000c101908 */
[----:B------:R-:W-:-:S03]  /*1830*/  ISETP.GT.U32.OR P0, PT, R0, 0x9fe, P3 ;  /* 0x000009fe0000780c */ /* 0x000fc60001f04470 */
[----:B------:R0:W-:Y:S01]  /*1840*/  @!P5 STG.E desc[UR8][R2.64+0x4], R16 ;  /* 0x000004100200d986 */ /* 0x0001e2000c101908 */
[C---:B------:R-:W-:Y:S02]  /*1850*/  ISETP.GT.U32.OR P5, PT, R0.reuse, 0x9fd, P2 ;  /* 0x000009fd0000780c */ /* 0x040fe400017a4470 */
[C---:B------:R-:W-:Y:S01]  /*1860*/  ISETP.GT.U32.OR P2, PT, R0.reuse, 0x9fc, P2 ;  /* 0x000009fc0000780c */ /* 0x040fe20001744470 */
[----:B------:R0:W-:Y:S01]  /*1870*/  @!P6 STG.E desc[UR8][R2.64+0x2004], R49 ;  /* 0x002004310200e986 */ /* 0x0001e2000c101908 */
[C---:B------:R-:W-:Y:S02]  /*1880*/  ISETP.GT.U32.OR P6, PT, R0.reuse, 0x9fd, P3 ;  /* 0x000009fd0000780c */ /* 0x040fe40001fc4470 */
[C---:B------:R-:W-:Y:S01]  /*1890*/  ISETP.GT.U32.OR P3, PT, R0.reuse, 0x9fc, P3 ;  /* 0x000009fc0000780c */ /* 0x040fe20001f64470 */
[----:B------:R0:W-:Y:S01]  /*18a0*/  @!P4 STG.E desc[UR8][R2.64+0x8], R19 ;  /* 0x000008130200c986 */ /* 0x0001e2000c101908 */
[C---:B------:R-:W-:Y:S02]  /*18b0*/  ISETP.GT.U32.OR P4, PT, R0.reuse, 0x9fd, P1 ;  /* 0x000009fd0000780c */ /* 0x040fe40000f84470 */
[----:B------:R-:W-:Y:S01]  /*18c0*/  ISETP.GT.U32.OR P1, PT, R0, 0x9fc, P1 ;  /* 0x000009fc0000780c */ /* 0x000fe20000f24470 */
[----:B------:R0:W-:Y:S01]  /*18d0*/  @!P0 STG.E desc[UR8][R2.64+0x2008], R26 ;  /* 0x0020081a02008986 */ /* 0x0001e2000c101908 */
[----:B------:R-:W-:-:S03]  /*18e0*/  ISETP.GT.AND P0, PT, R5, 0x7fc, PT ;  /* 0x000007fc0500780c */ /* 0x000fc60003f04270 */
[----:B------:R0:W-:Y:S01]  /*18f0*/  @!P5 STG.E desc[UR8][R2.64+0x4004], R20 ;  /* 0x004004140200d986 */ /* 0x0001e2000c101908 */
[----:B------:R-:W-:-:S03]  /*1900*/  ISETP.GT.U32.OR P5, PT, R0, 0x9fe, P0 ;  /* 0x000009fe0000780c */ /* 0x000fc600007a4470 */
[----:B------:R0:W-:Y:S01]  /*1910*/  @!P6 STG.E desc[UR8][R2.64+0x4008], R22 ;  /* 0x004008160200e986 */ /* 0x0001e2000c101908 */
        /* <DEDUP_REMOVED lines=13> */
.L_x_25:
        /* <DEDUP_REMOVED lines=9> */
.L_x_33:


//--------------------- .text._Z8matmul_1PfS_S_   --------------------------
	.section	.text._Z8matmul_1PfS_S_,"ax",@progbits
	.align	128
        .global         _Z8matmul_1PfS_S_
        .type           _Z8matmul_1PfS_S_,@function
        .size           _Z8matmul_1PfS_S_,(.L_x_34 - _Z8matmul_1PfS_S_)
        .other          _Z8matmul_1PfS_S_,@"STO_CUDA_ENTRY STV_DEFAULT"
_Z8matmul_1PfS_S_:
.text._Z8matmul_1PfS_S_:
[----:B------:R-:W-:Y:S01]  /*0000*/  LDC R1, c[0x0][0x37c] ;  /* 0x0000df00ff017b82 */ /* 0x000fe20000000800 */
[----:B------:R-:W0:Y:S07]  /*0010*/  S2R R0, SR_CTAID.Y ;  /* 0x0000000000007919 */ /* 0x000e2e0000002600 */
[----:B------:R-:W1:Y:S01]  /*0020*/  LDC.64 R4, c[0x0][0x380] ;  /* 0x0000e000ff047b82 */ /* 0x000e620000000a00 */
[----:B------:R-:W2:Y:S01]  /*0030*/  LDCU.64 UR6, c[0x0][0x358] ;  /* 0x00006b00ff0677ac */ /* 0x000ea20008000a00 */
[----:B------:R-:W0:Y:S02]  /*0040*/  S2R R3, SR_TID.Y ;  /* 0x0000000000037919 */ /* 0x000e240000002200 */
[----:B0-----:R-:W-:-:S04]  /*0050*/  LEA R0, R0, R3, 0x5 ;  /* 0x0000000300007211 */ /* 0x001fc800078e28ff */
[----:B------:R-:W-:-:S04]  /*0060*/  SHF.L.U32 R0, R0, 0x2, RZ ;  /* 0x0000000200007819 */ /* 0x000fc800000006ff */
[----:B------:R-:W-:-:S05]  /*0070*/  SHF.L.U32 R3, R0, 0xb, RZ ;  /* 0x0000000b00037819 */ /* 0x000fca00000006ff */
[----:B-1----:R-:W-:-:S05]  /*0080*/  IMAD.WIDE.U32 R4, R3, 0x4, R4 ;  /* 0x0000000403047825 */ /* 0x002fca00078e0004 */
[----:B--2---:R0:W5:Y:S01]  /*0090*/  LDG.E R48, desc[UR6][R4.64+0x4000] ;  /* 0x0040000604307981 */ /* 0x004162000c1e1900 */
[----:B------:R-:W-:Y:S01]  /*00a0*/  IADD3 R2, P0, PT, R4, 0x4000, RZ ;  /* 0x0000400004027810 */ /* 0x000fe20007f1e0ff */
[----:B------:R-:W-:Y:S01]  /*00b0*/  HFMA2 R7, -RZ, RZ, 0, 0 ;  /* 0x00000000ff077431 */ /* 0x000fe200000001ff */
[----:B------:R-:W-:Y:S01]  /*00c0*/  MOV R17, RZ ;  /* 0x000000ff00117202 */ /* 0x000fe20000000f00 */
[----:B------:R-:W1:Y:S01]  /*00d0*/  S2R R3, SR_CTAID.X ;  /* 0x0000000000037919 */ /* 0x000e620000002500 */
[----:B------:R-:W-:Y:S01]  /*00e0*/  HFMA2 R49, -RZ, RZ, 0, 0 ;  /* 0x00000000ff317431 */ /* 0x000fe200000001ff */
[----:B------:R-:W-:Y:S01]  /*00f0*/  IADD3.X R13, PT, PT, RZ, R5, RZ, P0, !PT ;  /* 0x00000005ff0d7210 */ /* 0x000fe200007fe4ff */
[----:B------:R-:W-:Y:S01]  /*0100*/  HFMA2 R15, -RZ, RZ, 0, 0 ;  /* 0x00000000ff0f7431 */ /* 0x000fe200000001ff */
[----:B------:R-:W1:Y:S01]  /*0110*/  S2R R6, SR_TID.X ;  /* 0x0000000000067919 */ /* 0x000e620000002100 */
[----:B------:R-:W-:Y:S01]  /*0120*/  HFMA2 R21, -RZ, RZ, 0, 0 ;  /* 0x00000000ff157431 */ /* 0x000fe200000001ff */
[----:B------:R-:W-:Y:S01]  /*0130*/  CS2R R40, SRZ ;  /* 0x0000000000287805 */ /* 0x000fe2000001ff00 */
[----:B------:R-:W-:Y:S01]  /*0140*/  HFMA2 R45, -RZ, RZ, 0, 0 ;  /* 0x00000000ff2d7431 */ /* 0x000fe200000001ff */
[----:B------:R-:W-:Y:S01]  /*0150*/  MOV R11, RZ ;  /* 0x000000ff000b7202 */ /* 0x000fe20000000f00 */
[----:B------:R-:W-:Y:S01]  /*0160*/  HFMA2 R9, -RZ, RZ, 0, 0 ;  /* 0x00000000ff097431 */ /* 0x000fe200000001ff */
[----:B------:R-:W-:-:S02]  /*0170*/  CS2R R42, SRZ ;  /* 0x00000000002a7805 */ /* 0x000fc4000001ff00 */
[----:B------:R-:W-:Y:S01]  /*0180*/  MOV R39, RZ ;  /* 0x000000ff00277202 */ /* 0x000fe20000000f00 */
[----:B------:R-:W-:Y:S01]  /*0190*/  UMOV UR4, URZ ;  /* 0x000000ff00047c82 */ /* 0x000fe20008000000 */
[----:B------:R-:W-:Y:S02]  /*01a0*/  MOV R27, RZ ;  /* 0x000000ff001b7202 */ /* 0x000fe40000000f00 */
[----:B------:R-:W-:Y:S02]  /*01b0*/  MOV R37, RZ ;  /* 0x000000ff00257202 */ /* 0x000fe40000000f00 */
[----:B------:R-:W-:Y:S02]  /*01c0*/  MOV R23, RZ ;  /* 0x000000ff00177202 */ /* 0x000fe40000000f00 */
[----:B-1----:R-:W-:-:S04]  /*01d0*/  LEA R3, R3, R6, 0x5 ;  /* 0x0000000603037211 */ /* 0x002fc800078e28ff */
[----:B------:R-:W-:-:S04]  /*01e0*/  SHF.L.U32 R14, R3, 0x2, RZ ;  /* 0x00000002030e7819 */ /* 0x000fc800000006ff */
[----:B0-----:R-:W-:-:S07]  /*01f0*/  MOV R8, R14 ;  /* 0x0000000e00087202 */ /* 0x001fce0000000f00 */
.L_x_26:
[----:B------:R-:W0:Y:S01]  /*0200*/  LDC.64 R4, c[0x0][0x388] ;  /* 0x0000e200ff047b82 */ /* 0x000e220000000a00 */
[----:B------:R-:W-:-:S05]  /*0210*/  MOV R3, R13 ;  /* 0x0000000d00037202 */ /* 0x000fca0000000f00 */
[----:B------:R-:W2:Y:S04]  /*0220*/  LDG.E R6, desc[UR6][R2.64+-0x4000] ;  /* 0xffc0000602067981 */ /* 0x000ea8000c1e1900 */
[----:B------:R-:W3:Y:S04]  /*0230*/  LDG.E R34, desc[UR6][R2.64+-0x2000] ;  /* 0xffe0000602227981 */ /* 0x000ee8000c1e1900 */
[----:B------:R-:W4:Y:S04]  /*0240*/  LDG.E R22, desc[UR6][R2.64+0x2000] ;  /* 0x0020000602167981 */ /* 0x000f28000c1e1900 */
[----:B------:R-:W4:Y:S04]  /*0250*/  LDG.E R35, desc[UR6][R2.64+-0x3ffc] ;  /* 0xffc0040602237981 */ /* 0x000f28000c1e1900 */
[----:B------:R-:W4:Y:S01]  /*0260*/  LDG.E R33, desc[UR6][R2.64+-0x1ffc] ;  /* 0xffe0040602217981 */ /* 0x000f22000c1e1900 */
[----:B0-----:R-:W-:-:S03]  /*0270*/  IMAD.WIDE R4, R8, 0x4, R4 ;  /* 0x0000000408047825 */ /* 0x001fc600078e0204 */
[----:B------:R-:W4:Y:S04]  /*0280*/  LDG.E R25, desc[UR6][R2.64+0x4] ;  /* 0x0000040602197981 */ /* 0x000f28000c1e1900 */
[----:B------:R-:W2:Y:S04]  /*0290*/  LDG.E R26, desc[UR6][R4.64] ;  /* 0x00000006041a7981 */ /* 0x000ea8000c1e1900 */
[----:B------:R-:W4:Y:S04]  /*02a0*/  LDG.E R19, desc[UR6][R4.64+0x4] ;  /* 0x0000040604137981 */ /* 0x000f28000c1e1900 */
        /* <DEDUP_REMOVED lines=14> */
[----:B------:R-:W4:Y:S01]  /*0390*/  LDG.E R53, desc[UR6][R2.64+0x201c] ;  /* 0x00201c0602357981 */ /* 0x000f22000c1e1900 */
[----:B--2--5:R-:W-:Y:S01]  /*03a0*/  FFMA R52, R26, R48, R39 ;  /* 0x000000301a347223 */ /* 0x024fe20000000027 */
[----:B------:R-:W-:Y:S01]  /*03b0*/  FFMA R28, R6, R26, R23 ;  /* 0x0000001a061c7223 */ /* 0x000fe20000000017 */
[C---:B---3--:R-:W-:Y:S01]  /*03c0*/  FFMA R37, R26.reuse, R34, R37 ;  /* 0x000000221a257223 */ /* 0x048fe20000000025 */
[----:B----4-:R-:W-:Y:S01]  /*03d0*/  FFMA R47, R26, R22, R41 ;  /* 0x000000161a2f7223 */ /* 0x010fe20000000029 */
[-C--:B------:R-:W-:Y:S01]  /*03e0*/  FFMA R44, R34, R19.reuse, R45 ;  /* 0x00000013222c7223 */ /* 0x080fe2000000002d */
[C---:B------:R-:W-:Y:S01]  /*03f0*/  FFMA R42, R6.reuse, R19, R42 ;  /* 0x00000013062a7223 */ /* 0x040fe2000000002a */
[C---:B------:R-:W-:Y:S01]  /*0400*/  FFMA R43, R19.reuse, R48, R43 ;  /* 0x00000030132b7223 */ /* 0x040fe2000000002b */
[----:B------:R-:W-:Y:S01]  /*0410*/  FFMA R45, R19, R22, R49 ;  /* 0x00000016132d7223 */ /* 0x000fe20000000031 */
[C---:B------:R-:W-:Y:S01]  /*0420*/  FFMA R40, R6.reuse, R10, R40 ;  /* 0x0000000a06287223 */ /* 0x040fe20000000028 */
[----:B------:R-:W2:Y:S01]  /*0430*/  LDG.E R23, desc[UR6][R2.64+0x8] ;  /* 0x0000080602177981 */ /* 0x000ea2000c1e1900 */
[----:B------:R-:W-:Y:S01]  /*0440*/  FFMA R32, R6, R20, R9 ;  /* 0x0000001406207223 */ /* 0x000fe20000000009 */
[C---:B------:R-:W-:Y:S01]  /*0450*/  FFMA R9, R34.reuse, R10, R27 ;  /* 0x0000000a22097223 */ /* 0x040fe2000000001b */
[----:B------:R-:W-:Y:S01]  /*0460*/  FFMA R30, R34, R20, R21 ;  /* 0x00000014221e7223 */ /* 0x000fe20000000015 */
[----:B------:R-:W-:Y:S01]  /*0470*/  FFMA R6, R20, R48, R11 ;  /* 0x0000003014067223 */ /* 0x000fe2000000000b */
[----:B------:R-:W-:Y:S01]  /*0480*/  FFMA R28, R35, R24, R28 ;  /* 0x00000018231c7223 */ /* 0x000fe2000000001c */
[C---:B------:R-:W-:Y:S01]  /*0490*/  FFMA R37, R24.reuse, R33, R37 ;  /* 0x0000002118257223 */ /* 0x040fe20000000025 */
[C---:B------:R-:W-:Y:S01]  /*04a0*/  FFMA R52, R24.reuse, R25, R52 ;  /* 0x0000001918347223 */ /* 0x040fe20000000034 */
[----:B------:R-:W3:Y:S01]  /*04b0*/  LDG.E R26, desc[UR6][R4.64+0x4008] ;  /* 0x00400806041a7981 */ /* 0x000ee2000c1e1900 */
[----:B------:R-:W-:Y:S01]  /*04c0*/  FFMA R47, R24, R18, R47 ;  /* 0x00000012182f7223 */ /* 0x000fe2000000002f */
[----:B------:R-:W-:-:S02]  /*04d0*/  FFMA R48, R10, R48, R15 ;  /* 0x000000300a307223 */ /* 0x000fc4000000000f */
[----:B------:R-:W4:Y:S01]  /*04e0*/  LDG.E R27, desc[UR6][R2.64+-0x3ff8] ;  /* 0xffc00806021b7981 */ /* 0x000f22000c1e1900 */
[-C--:B------:R-:W-:Y:S01]  /*04f0*/  FFMA R42, R35, R12.reuse, R42 ;  /* 0x0000000c232a7223 */ /* 0x080fe2000000002a */
[----:B------:R-:W-:Y:S01]  /*0500*/  FFMA R44, R33, R12, R44 ;  /* 0x0000000c212c7223 */ /* 0x000fe2000000002c */
[C---:B------:R-:W-:Y:S01]  /*0510*/  FFMA R43, R12.reuse, R25, R43 ;  /* 0x000000190c2b7223 */ /* 0x040fe2000000002b */
[----:B------:R-:W4:Y:S01]  /*0520*/  LDG.E R19, desc[UR6][R2.64+-0x1ff8] ;  /* 0xffe0080602137981 */ /* 0x000f22000c1e1900 */
[----:B------:R-:W-:Y:S01]  /*0530*/  FFMA R45, R12, R18, R45 ;  /* 0x000000120c2d7223 */ /* 0x000fe2000000002d */
[CC--:B------:R-:W-:Y:S02]  /*0540*/  FFMA R40, R35.reuse, R16.reuse, R40 ;  /* 0x0000001023287223 */ /* 0x0c0fe40000000028 */
[----:B------:R-:W4:Y:S01]  /*0550*/  LDG.E R24, desc[UR6][R4.64+0x400c] ;  /* 0x00400c0604187981 */ /* 0x000f22000c1e1900 */
[----:B------:R-:W-:Y:S01]  /*0560*/  FFMA R35, R35, R13, R32 ;  /* 0x0000000d23237223 */ /* 0x000fe20000000020 */
[----:B------:R-:W-:-:S02]  /*0570*/  FFMA R32, R33, R16, R9 ;  /* 0x0000001021207223 */ /* 0x000fc40000000009 */
[----:B------:R-:W4:Y:S01]  /*0580*/  LDG.E R11, desc[UR6][R2.64+0x2008] ;  /* 0x00200806020b7981 */ /* 0x000f22000c1e1900 */
[----:B------:R-:W-:-:S03]  /*0590*/  FFMA R33, R33, R13, R30 ;  /* 0x0000000d21217223 */ /* 0x000fc6000000001e */
[----:B------:R-:W4:Y:S01]  /*05a0*/  LDG.E R12, desc[UR6][R4.64+0x6000] ;  /* 0x00600006040c7981 */ /* 0x000f22000c1e1900 */
[----:B------:R-:W-:-:S03]  /*05b0*/  FFMA R30, R25, R16, R48 ;  /* 0x00000010191e7223 */ /* 0x000fc60000000030 */
[----:B------:R-:W4:Y:S01]  /*05c0*/  LDG.E R15, desc[UR6][R2.64+0xc] ;  /* 0x00000c06020f7981 */ /* 0x000f22000c1e1900 */
[----:B------:R-:W-:-:S03]  /*05d0*/  FFMA R25, R25, R13, R6 ;  /* 0x0000000d19197223 */ /* 0x000fc60000000006 */
        /* <DEDUP_REMOVED lines=8> */
[-C--:B--2---:R-:W-:Y:S01]  /*0660*/  FFMA R52, R50, R23.reuse, R52 ;  /* 0x0000001732347223 */ /* 0x084fe20000000034 */
[----:B------:R-:W-:Y:S01]  /*0670*/  FFMA R43, R38, R23, R43 ;  /* 0x00000017262b7223 */ /* 0x000fe2000000002b */
[----:B---3--:R-:W-:Y:S01]  /*0680*/  FFMA R30, R23, R26, R30 ;  /* 0x0000001a171e7223 */ /* 0x008fe2000000001e */
[C---:B----4-:R-:W-:Y:S01]  /*0690*/  FFMA R28, R27.reuse, R50, R28 ;  /* 0x000000321b1c7223 */ /* 0x050fe2000000001c */
[C---:B------:R-:W-:Y:S01]  /*06a0*/  FFMA R42, R27.reuse, R38, R42 ;  /* 0x000000261b2a7223 */ /* 0x040fe2000000002a */
[----:B------:R-:W-:Y:S01]  /*06b0*/  FFMA R40, R27, R26, R40 ;  /* 0x0000001a1b287223 */ /* 0x000fe20000000028 */
[C---:B------:R-:W-:Y:S01]  /*06c0*/  FFMA R44, R19.reuse, R38, R44 ;  /* 0x00000026132c7223 */ /* 0x040fe2000000002c */
[----:B------:R-:W-:Y:S01]  /*06d0*/  FFMA R37, R50, R19, R37 ;  /* 0x0000001332257223 */ /* 0x000fe20000000025 */
[----:B------:R-:W-:Y:S01]  /*06e0*/  FFMA R32, R19, R26, R32 ;  /* 0x0000001a13207223 */ /* 0x000fe20000000020 */
[-C--:B------:R-:W-:Y:S01]  /*06f0*/  FFMA R23, R23, R24.reuse, R25 ;  /* 0x0000001817177223 */ /* 0x080fe20000000019 */
[-C--:B------:R-:W-:Y:S01]  /*0700*/  FFMA R27, R27, R24.reuse, R35 ;  /* 0x000000181b1b7223 */ /* 0x080fe20000000023 */
[----:B------:R-:W-:Y:S01]  /*0710*/  FFMA R19, R19, R24, R33 ;  /* 0x0000001813137223 */ /* 0x000fe20000000021 */
[----:B------:R-:W2:Y:S01]  /*0720*/  LDG.E R35, desc[UR6][R2.64+-0x3fec] ;  /* 0xffc0140602237981 */ /* 0x000ea2000c1e1900 */
[-C--:B------:R-:W-:Y:S01]  /*0730*/  FFMA R38, R38, R11.reuse, R45 ;  /* 0x0000000b26267223 */ /* 0x080fe2000000002d */
[----:B------:R-:W-:-:S02]  /*0740*/  FFMA R50, R50, R11, R47 ;  /* 0x0000000b32327223 */ /* 0x000fc4000000002f */
[----:B------:R-:W3:Y:S04]  /*0750*/  LDG.E R47, desc[UR6][R4.64+0x8004] ;  /* 0x00800406042f7981 */ /* 0x000ee8000c1e1900 */
[----:B------:R-:W4:Y:S01]  /*0760*/  LDG.E R33, desc[UR6][R2.64+0x14] ;  /* 0x0000140602217981 */ /* 0x000f22000c1e1900 */
[-C--:B------:R-:W-:Y:S01]  /*0770*/  FFMA R25, R12, R15.reuse, R52 ;  /* 0x0000000f0c197223 */ /* 0x080fe20000000034 */
[----:B------:R-:W-:Y:S01]  /*0780*/  FFMA R43, R46, R15, R43 ;  /* 0x0000000f2e2b7223 */ /* 0x000fe2000000002b */
[C---:B------:R-:W-:Y:S01]  /*0790*/  FFMA R28, R41.reuse, R12, R28 ;  /* 0x0000000c291c7223 */ /* 0x040fe2000000001c */
[C---:B------:R-:W-:Y:S01]  /*07a0*/  FFMA R42, R41.reuse, R46, R42 ;  /* 0x0000002e292a7223 */ /* 0x040fe2000000002a */
[----:B------:R-:W-:Y:S01]  /*07b0*/  FFMA R40, R41, R36, R40 ;  /* 0x0000002429287223 */ /* 0x000fe20000000028 */
[----:B------:R-:W-:Y:S01]  /*07c0*/  FFMA R45, R39, R46, R44 ;  /* 0x0000002e272d7223 */ /* 0x000fe2000000002c */
[----:B------:R-:W-:Y:S01]  /*07d0*/  FFMA R37, R12, R39, R37 ;  /* 0x000000270c257223 */ /* 0x000fe20000000025 */
[-C--:B------:R-:W-:Y:S01]  /*07e0*/  FFMA R46, R46, R31.reuse, R38 ;  /* 0x0000001f2e2e7223 */ /* 0x080fe20000000026 */
[----:B------:R-:W-:Y:S01]  /*07f0*/  FFMA R41, R41, R34, R27 ;  /* 0x0000002229297223 */ /* 0x000fe2000000001b */
[C---:B------:R-:W-:Y:S01]  /*0800*/  FFMA R27, R39.reuse, R36, R32 ;  /* 0x00000024271b7223 */ /* 0x040fe20000000020 */
[----:B------:R-:W-:Y:S01]  /*0810*/  FFMA R12, R12, R31, R50 ;  /* 0x0000001f0c0c7223 */ /* 0x000fe20000000032 */
[----:B------:R-:W-:Y:S01]  /*0820*/  FFMA R39, R39, R34, R19 ;  /* 0x0000002227277223 */ /* 0x000fe20000000013 */
[----:B------:R-:W4:Y:S01]  /*0830*/  LDG.E R38, desc[UR6][R2.64+-0x1fec] ;  /* 0xffe0140602267981 */ /* 0x000f22000c1e1900 */
[----:B------:R-:W-:Y:S01]  /*0840*/  FFMA R19, R15, R36, R30 ;  /* 0x000000240f137223 */ /* 0x000fe2000000001e */
[----:B------:R-:W-:-:S02]  /*0850*/  FFMA R52, R48, R6, R25 ;  /* 0x0000000630347223 */ /* 0x000fc40000000019 */
[----:B------:R-:W2:Y:S01]  /*0860*/  LDG.E R44, desc[UR6][R4.64+0xa004] ;  /* 0x00a00406042c7981 */ /* 0x000ea2000c1e1900 */
[----:B------:R-:W-:-:S03]  /*0870*/  FFMA R15, R15, R34, R23 ;  /* 0x000000220f0f7223 */ /* 0x000fc60000000017 */
        /* <DEDUP_REMOVED lines=8> */
[----:B------:R-:W4:Y:S01]  /*0900*/  LDG.E R28, desc[UR6][R4.64+0xa00c] ;  /* 0x00a00c06041c7981 */ /* 0x000f22000c1e1900 */
[-C--:B---3--:R-:W-:Y:S01]  /*0910*/  FFMA R42, R9, R47.reuse, R42 ;  /* 0x0000002f092a7223 */ /* 0x088fe2000000002a */
[----:B------:R-:W-:Y:S01]  /*0920*/  FFMA R45, R21, R47, R45 ;  /* 0x0000002f152d7223 */ /* 0x000fe2000000002d */
[C---:B------:R-:W-:Y:S01]  /*0930*/  FFMA R43, R47.reuse, R6, R43 ;  /* 0x000000062f2b7223 */ /* 0x040fe2000000002b */
[----:B------:R-:W-:-:S02]  /*0940*/  FFMA R46, R47, R29, R46 ;  /* 0x0000001d2f2e7223 */ /* 0x000fc4000000002e */
[----:B------:R-:W3:Y:S01]  /*0950*/  LDG.E R47, desc[UR6][R2.64+-0x3fe8] ;  /* 0xffc01806022f7981 */ /* 0x000ee2000c1e1900 */
[-C--:B--2---:R-:W-:Y:S01]  /*0960*/  FFMA R42, R35, R44.reuse, R42 ;  /* 0x0000002c232a7223 */ /* 0x084fe2000000002a */
[----:B----4-:R-:W-:Y:S01]  /*0970*/  FFMA R45, R38, R44, R45 ;  /* 0x0000002c262d7223 */ /* 0x010fe2000000002d */
[C---:B------:R-:W-:Y:S01]  /*0980*/  FFMA R43, R44.reuse, R33, R43 ;  /* 0x000000212c2b7223 */ /* 0x040fe2000000002b */
[----:B------:R-:W-:Y:S01]  /*0990*/  FFMA R46, R44, R25, R46 ;  /* 0x000000192c2e7223 */ /* 0x000fe2000000002e */
[-C--:B------:R-:W-:Y:S01]  /*09a0*/  FFMA R40, R9, R32.reuse, R40 ;  /* 0x0000002009287223 */ /* 0x080fe20000000028 */
[-C--:B------:R-:W-:Y:S01]  /*09b0*/  FFMA R27, R21, R32.reuse, R27 ;  /* 0x00000020151b7223 */ /* 0x080fe2000000001b */
[C---:B------:R-:W-:Y:S01]  /*09c0*/  FFMA R44, R6.reuse, R32, R19 ;  /* 0x00000020062c7223 */ /* 0x040fe20000000013 */
        /* <DEDUP_REMOVED lines=8> */
[CC--:B------:R-:W-:Y:S01]  /*0a50*/  FFMA R27, R38.reuse, R12.reuse, R27 ;  /* 0x0000000c261b7223 */ /* 0x0c0fe2000000001b */
[----:B------:R-:W-:Y:S01]  /*0a60*/  FFMA R15, R33, R12, R44 ;  /* 0x0000000c210f7223 */ /* 0x000fe2000000002c */
[----:B------:R-:W3:Y:S01]  /*0a70*/  LDG.E R52, desc[UR6][R4.64+0xc000] ;  /* 0x00c0000604347981 */ /* 0x000ee2000c1e1900 */
[-C--:B------:R-:W-:Y:S01]  /*0a80*/  FFMA R9, R35, R28.reuse, R9 ;  /* 0x0000001c23097223 */ /* 0x080fe20000000009 */
[-C--:B------:R-:W-:Y:S01]  /*0a90*/  FFMA R21, R38, R28.reuse, R21 ;  /* 0x0000001c26157223 */ /* 0x080fe20000000015 */
[----:B------:R-:W-:Y:S01]  /*0aa0*/  FFMA R33, R33, R28, R19 ;  /* 0x0000001c21217223 */ /* 0x000fe20000000013 */
[----:B------:R-:W2:Y:S04]  /*0ab0*/  LDG.E R44, desc[UR6][R2.64+-0x1fe8] ;  /* 0xffe01806022c7981 */ /* 0x000ea8000c1e1900 */
[----:B------:R-:W4:Y:S04]  /*0ac0*/  LDG.E R38, desc[UR6][R2.64+0x18] ;  /* 0x0000180602267981 */ /* 0x000f28000c1e1900 */
[----:B------:R-:W4:Y:S04]  /*0ad0*/  LDG.E R50, desc[UR6][R4.64+0xc004] ;  /* 0x00c0040604327981 */ /* 0x000f28000c1e1900 */
[----:B------:R-:W4:Y:S04]  /*0ae0*/  LDG.E R35, desc[UR6][R4.64+0xc008] ;  /* 0x00c0080604237981 */ /* 0x000f28000c1e1900 */
[----:B------:R-:W4:Y:S04]  /*0af0*/  LDG.E R48, desc[UR6][R4.64+0xc00c] ;  /* 0x00c00c0604307981 */ /* 0x000f28000c1e1900 */
[----:B------:R-:W4:Y:S01]  /*0b00*/  LDG.E R19, desc[UR6][R2.64+0x2018] ;  /* 0x0020180602137981 */ /* 0x000f22000c1e1900 */
[----:B------:R-:W-:Y:S01]  /*0b10*/  FFMA R17, R10, R22, R17 ;  /* 0x000000160a117223 */ /* 0x000fe20000000011 */
[----:B------:R-:W-:Y:S01]  /*0b20*/  FFMA R7, R22, R20, R7 ;  /* 0x0000001416077223 */ /* 0x000fe20000000007 */
[C---:B---3--:R-:W-:Y:S01]  /*0b30*/  FFMA R23, R47.reuse, R52, R23 ;  /* 0x000000342f177223 */ /* 0x048fe20000000017 */
[C---:B--2---:R-:W-:Y:S01]  /*0b40*/  FFMA R37, R52.reuse, R44, R37 ;  /* 0x0000002c34257223 */ /* 0x044fe20000000025 */
[----:B----4-:R-:W-:Y:S01]  /*0b50*/  FFMA R39, R52, R38, R39 ;  /* 0x0000002634277223 */ /* 0x010fe20000000027 */
[----:B------:R-:W-:Y:S01]  /*0b60*/  FFMA R45, R44, R50, R45 ;  /* 0x000000322c2d7223 */ /* 0x000fe2000000002d */
[----:B------:R-:W-:Y:S01]  /*0b70*/  FFMA R43, R50, R38, R43 ;  /* 0x00000026322b7223 */ /* 0x000fe2000000002b */
[C---:B------:R-:W-:Y:S01]  /*0b80*/  FFMA R42, R47.reuse, R50, R42 ;  /* 0x000000322f2a7223 */ /* 0x040fe2000000002a */
[-C--:B------:R-:W-:Y:S01]  /*0b90*/  FFMA R27, R44, R35.reuse, R27 ;  /* 0x000000232c1b7223 */ /* 0x080fe2000000001b */
[-C--:B------:R-:W-:Y:S01]  /*0ba0*/  FFMA R15, R38, R35.reuse, R15 ;  /* 0x00000023260f7223 */ /* 0x080fe2000000000f */
[C---:B------:R-:W-:Y:S01]  /*0bb0*/  FFMA R40, R47.reuse, R35, R40 ;  /* 0x000000232f287223 */ /* 0x040fe20000000028 */
[-C--:B------:R-:W-:Y:S01]  /*0bc0*/  FFMA R21, R44, R48.reuse, R21 ;  /* 0x000000302c157223 */ /* 0x080fe20000000015 */
[-C--:B------:R-:W-:Y:S01]  /*0bd0*/  FFMA R33, R38, R48.reuse, R33 ;  /* 0x0000003026217223 */ /* 0x080fe20000000021 */
[----:B------:R-:W-:Y:S01]  /*0be0*/  FFMA R9, R47, R48, R9 ;  /* 0x000000302f097223 */ /* 0x000fe20000000009 */
[----:B------:R-:W2:Y:S01]  /*0bf0*/  LDG.E R44, desc[UR6][R2.64+-0x1fe4] ;  /* 0xffe01c06022c7981 */ /* 0x000ea2000c1e1900 */
[-C--:B------:R-:W-:Y:S01]  /*0c00*/  FFMA R41, R52, R19.reuse, R41 ;  /* 0x0000001334297223 */ /* 0x080fe20000000029 */
[----:B------:R-:W-:-:S02]  /*0c10*/  FFMA R46, R50, R19, R46 ;  /* 0x00000013322e7223 */ /* 0x000fc4000000002e */
[----:B------:R0:W3:Y:S04]  /*0c20*/  LDG.E R38, desc[UR6][R2.64+0x1c] ;  /* 0x00001c0602267981 */ /* 0x0000e8000c1e1900 */
[----:B------:R-:W4:Y:S04]  /*0c30*/  LDG.E R50, desc[UR6][R4.64+0xe000] ;  /* 0x00e0000604327981 */ /* 0x000f28000c1e1900 */
[----:B------:R-:W4:Y:S04]  /*0c40*/  LDG.E R47, desc[UR6][R4.64+0xe008] ;  /* 0x00e00806042f7981 */ /* 0x000f28000c1e1900 */
[----:B------:R-:W4:Y:S01]  /*0c50*/  LDG.E R52, desc[UR6][R4.64+0xe00c] ;  /* 0x00e00c0604347981 */ /* 0x000f22000c1e1900 */
[----:B------:R-:W-:Y:S01]  /*0c60*/  FFMA R17, R16, R18, R17 ;  /* 0x0000001210117223 */ /* 0x000fe20000000011 */
[----:B------:R-:W-:-:S03]  /*0c70*/  FFMA R18, R18, R13, R7 ;  /* 0x0000000d12127223 */ /* 0x000fc60000000007 */
[----:B------:R-:W-:Y:S01]  /*0c80*/  FFMA R17, R26, R11, R17 ;  /* 0x0000000b1a117223 */ /* 0x000fe20000000011 */
[----:B------:R-:W-:-:S03]  /*0c90*/  FFMA R18, R11, R24, R18 ;  /* 0x000000180b127223 */ /* 0x000fc60000000012 */
[----:B------:R-:W-:Y:S01]  /*0ca0*/  FFMA R17, R36, R31, R17 ;  /* 0x0000001f24117223 */ /* 0x000fe20000000011 */
[----:B------:R-:W-:Y:S01]  /*0cb0*/  FFMA R18, R31, R34, R18 ;  /* 0x000000221f127223 */ /* 0x000fe20000000012 */
[----:B------:R-:W-:Y:S02]  /*0cc0*/  UISETP.GE.U32.AND UP0, UPT, UR4, 0x7fc, UPT ;  /* 0x000007fc0400788c */ /* 0x000fe4000bf06070 */
[----:B------:R-:W-:Y:S01]  /*0cd0*/  FFMA R17, R32, R29, R17 ;  /* 0x0000001d20117223 */ /* 0x000fe20000000011 */
[----:B------:R-:W-:-:S03]  /*0ce0*/  FFMA R18, R29, R30, R18 ;  /* 0x0000001e1d127223 */ /* 0x000fc60000000012 */
[----:B------:R-:W-:Y:S01]  /*0cf0*/  FFMA R12, R12, R25, R17 ;  /* 0x000000190c0c7223 */ /* 0x000fe20000000011 */
[----:B------:R-:W-:Y:S01]  /*0d00*/  FFMA R18, R25, R28, R18 ;  /* 0x0000001c19127223 */ /* 0x000fe20000000012 */
[----:B0-----:R-:W-:Y:S01]  /*0d10*/  IADD3 R2, P0, PT, R2, 0x10, RZ ;  /* 0x0000001002027810 */ /* 0x001fe20007f1e0ff */
[----:B------:R-:W-:Y:S01]  /*0d20*/  UIADD3 UR5, UPT, UPT, UR4, 0x4, URZ ;  /* 0x0000000404057890 */ /* 0x000fe2000fffe0ff */
[----:B------:R-:W-:Y:S01]  /*0d30*/  FFMA R12, R35, R19, R12 ;  /* 0x00000013230c7223 */ /* 0x000fe2000000000c */
[----:B------:R-:W-:Y:S01]  /*0d40*/  FFMA R18, R19, R48, R18 ;  /* 0x0000003013127223 */ /* 0x000fe20000000012 */
[----:B------:R-:W-:Y:S01]  /*0d50*/  FFMA R42, R51, R49, R42 ;  /* 0x00000031332a7223 */ /* 0x000fe2000000002a */
[----:B------:R-:W-:Y:S02]  /*0d60*/  IADD3.X R13, PT, PT, RZ, R3, RZ, P0, !PT ;  /* 0x00000003ff0d7210 */ /* 0x000fe400007fe4ff */
[----:B------:R-:W-:Y:S02]  /*0d70*/  IADD3 R8, PT, PT, R8, 0x2000, RZ ;  /* 0x0000200008087810 */ /* 0x000fe40007ffe0ff */
[----:B------:R-:W-:Y:S01]  /*0d80*/  MOV R48, R6 ;  /* 0x0000000600307202 */ /* 0x000fe20000000f00 */
[----:B------:R-:W-:Y:S01]  /*0d90*/  UMOV UR4, UR5 ;  /* 0x0000000500047c82 */ /* 0x000fe20008000000 */
[----:B--2---:R-:W-:Y:S01]  /*0da0*/  FFMA R45, R44, R49, R45 ;  /* 0x000000312c2d7223 */ /* 0x004fe2000000002d */
[C---:B---3--:R-:W-:Y:S01]  /*0db0*/  FFMA R43, R49.reuse, R38, R43 ;  /* 0x00000026312b7223 */ /* 0x048fe2000000002b */
[-C--:B------:R-:W-:Y:S01]  /*0dc0*/  FFMA R49, R49, R53.reuse, R46 ;  /* 0x0000003531317223 */ /* 0x080fe2000000002e */
[C---:B----4-:R-:W-:Y:S01]  /*0dd0*/  FFMA R23, R51.reuse, R50, R23 ;  /* 0x0000003233177223 */ /* 0x050fe20000000017 */
[C---:B------:R-:W-:Y:S01]  /*0de0*/  FFMA R37, R50.reuse, R44, R37 ;  /* 0x0000002c32257223 */ /* 0x040fe20000000025 */
        /* <DEDUP_REMOVED lines=8> */
[-C--:B------:R-:W-:Y:S01]  /*0e70*/  FFMA R11, R38, R52.reuse, R33 ;  /* 0x00000034260b7223 */ /* 0x080fe20000000021 */
[----:B------:R-:W-:Y:S01]  /*0e80*/  FFMA R7, R53, R52, R18 ;  /* 0x0000003435077223 */ /* 0x000fe20000000012 */
[----:B------:R-:W-:Y:S06]  /*0e90*/  BRA.U !UP0, `(.L_x_26) ;  /* 0xfffffff108d87547 */ /* 0x000fec000b83ffff */
[----:B------:R-:W0:Y:S01]  /*0ea0*/  LDC.64 R2, c[0x0][0x390] ;  /* 0x0000e400ff027b82 */ /* 0x000e220000000a00 */
[----:B------:R-:W-:Y:S01]  /*0eb0*/  ISETP.GT.AND P2, PT, R14, 0x7ff, PT ;  /* 0x000007ff0e00780c */ /* 0x000fe20003f44270 */
[----:B------:R-:W1:Y:S01]  /*0ec0*/  LDCU.64 UR4, c[0x0][0x390] ;  /* 0x00007200ff0477ac */ /* 0x000e620008000a00 */
[C---:B------:R-:W-:Y:S02]  /*0ed0*/  SHF.L.U32 R13, R0.reuse, 0xb, RZ ;  /* 0x0000000b000d7819 */ /* 0x040fe400000006ff */
[----:B------:R-:W-:Y:S02]  /*0ee0*/  ISETP.GT.U32.OR P5, PT, R0, 0x9ff, P2 ;  /* 0x000009ff0000780c */ /* 0x000fe400017a4470 */
[C---:B------:R-:W-:Y:S02]  /*0ef0*/  IADD3 R5, PT, PT, R14.reuse, R13, RZ ;  /* 0x0000000d0e057210 */ /* 0x040fe40007ffe0ff */
[C---:B------:R-:W-:Y:S02]  /*0f00*/  ISETP.GT.AND P3, PT, R14.reuse, 0x7fe, PT ;  /* 0x000007fe0e00780c */ /* 0x040fe40003f64270 */
[----:B------:R-:W-:-:S02]  /*0f10*/  ISETP.GT.AND P1, PT, R14, 0x7fc, PT ;  /* 0x000007fc0e00780c */ /* 0x000fc40003f24270 */
[----:B------:R-:W-:Y:S02]  /*0f20*/  ISETP.GT.AND P0, PT, R14, 0x7fd, PT ;  /* 0x000007fd0e00780c */ /* 0x000fe40003f04270 */
[C---:B------:R-:W-:Y:S02]  /*0f30*/  ISETP.GT.U32.OR P4, PT, R0.reuse, 0x9ff, P3 ;  /* 0x000009ff0000780c */ /* 0x040fe40001f84470 */
[----:B------:R-:W-:Y:S01]  /*0f40*/  ISETP.GT.U32.OR P6, PT, R0, 0x9ff, P0 ;  /* 0x000009ff0000780c */ /* 0x000fe200007c4470 */
[----:B0-----:R-:W-:Y:S01]  /*0f50*/  IMAD.WIDE R2, R5, 0x4, R2 ;  /* 0x0000000405027825 */ /* 0x001fe200078e0202 */
[----:B------:R-:W-:-:S04]  /*0f60*/  SHF.R.S32.HI R5, RZ, 0x1f, R13 ;  /* 0x0000001fff057819 */ /* 0x000fc8000001140d */
[----:B------:R0:W-:Y:S01]  /*0f70*/  @!P5 STG.E desc[UR6][R2.64], R23 ;  /* 0x000000170200d986 */ /* 0x0001e2000c101906 */
[----:B------:R-:W-:-:S04]  /*0f80*/  ISETP.GT.U32.OR P5, PT, R0, 0x9ff, P1 ;  /* 0x000009ff0000780c */ /* 0x000fc80000fa4470 */
[----:B------:R0:W-:Y:S01]  /*0f90*/  @!P4 STG.E desc[UR6][R2.64+0x4], R42 ;  /* 0x0000042a0200c986 */ /* 0x0001e2000c101906 */
[----:B------:R-:W-:-:S03]  /*0fa0*/  IADD3 R6, P4, PT, R14, R13, RZ ;  /* 0x0000000d0e067210 */ /* 0x000fc60007f9e0ff */
[----:B------:R0:W-:Y:S01]  /*0fb0*/  @!P6 STG.E desc[UR6][R2.64+0x8], R40 ;  /* 0x000008280200e986 */ /* 0x0001e2000c101906 */
[----:B------:R-:W-:Y:S02]  /*0fc0*/  ISETP.GT.U32.OR P6, PT, R0, 0x9fe, P2 ;  /* 0x000009fe0000780c */ /* 0x000fe400017c4470 */
[----:B------:R-:W-:Y:S02]  /*0fd0*/  LEA.HI.X.SX32 R5, R14, R5, 0x1, P4 ;  /* 0x000000050e057211 */ /* 0x000fe400020f0eff */
[----:B-1----:R-:W-:Y:S01]  /*0fe0*/  LEA R4, P4, R6, UR4, 0x2 ;  /* 0x0000000406047c11 */ /* 0x002fe2000f8810ff */
[----:B------:R0:W-:Y:S01]  /*0ff0*/  @!P5 STG.E desc[UR6][R2.64+0xc], R9 ;  /* 0x00000c090200d986 */ /* 0x0001e2000c101906 */
[----:B------:R-:W-:Y:S02]  /*1000*/  ISETP.GT.U32.OR P5, PT, R0, 0x9fe, P3 ;  /* 0x000009fe0000780c */ /* 0x000fe40001fa4470 */
[----:B------:R-:W-:Y:S02]  /*1010*/  LEA.HI.X R5, R6, UR5, R5, 0x2, P4 ;  /* 0x0000000506057c11 */ /* 0x000fe4000a0f1405 */
[----:B------:R-:W-:-:S03]  /*1020*/  ISETP.GT.U32.OR P4, PT, R0, 0x9fe, P0 ;  /* 0x000009fe0000780c */ /* 0x000fc60000784470 */
[----:B------:R0:W-:Y:S01]  /*1030*/  @!P6 STG.E desc[UR6][R4.64+0x2000], R37 ;  /* 0x002000250400e986 */ /* 0x0001e2000c101906 */
[C---:B------:R-:W-:Y:S02]  /*1040*/  ISETP.GT.U32.OR P6, PT, R0.reuse, 0x9fd, P2 ;  /* 0x000009fd0000780c */ /* 0x040fe400017c4470 */
[----:B------:R-:W-:-:S03]  /*1050*/  ISETP.GT.U32.OR P2, PT, R0, 0x9fc, P2 ;  /* 0x000009fc0000780c */ /* 0x000fc60001744470 */
        /* <DEDUP_REMOVED lines=8> */
[----:B------:R0:W-:Y:S04]  /*10e0*/  @!P2 STG.E desc[UR6][R4.64+0x6000], R41 ;  /* 0x006000290400a986 */ /* 0x0001e8000c101906 */
[----:B------:R0:W-:Y:S01]  /*10f0*/  @!P5 STG.E desc[UR6][R4.64+0x200c], R21 ;  /* 0x00200c150400d986 */ /* 0x0001e2000c101906 */
[----:B------:R-:W-:-:S02]  /*1100*/  ISETP.GT.U32.OR P5, PT, R0, 0x9fd, P0 ;  /* 0x000009fd0000780c */ /* 0x000fc400007a4470 */
[----:B------:R-:W-:Y:S01]  /*1110*/  ISETP.GT.U32.OR P0, PT, R0, 0x9fc, P0 ;  /* 0x000009fc0000780c */ /* 0x000fe20000704470 */
        /* <DEDUP_REMOVED lines=8> */
.L_x_27:
        /* <DEDUP_REMOVED lines=14> */
.L_x_34:


//--------------------- .text._Z8matmul_0PfS_S_   --------------------------
	.section	.text._Z8matmul_0PfS_S_,"ax",@progbits
	.align	128
        .global         _Z8matmul_0PfS_S_
        .type           _Z8matmul_0PfS_S_,@function
        .size           _Z8matmul_0PfS_S_,(.L_x_35 - _Z8matmul_0PfS_S_)
        .other          _Z8matmul_0PfS_S_,@"STO_CUDA_ENTRY STV_DEFAULT"
_Z8matmul_0PfS_S_:
.text._Z8matmul_0PfS_S_:
[----:B------:R-:W-:Y:S01]  /*0000*/  LDC R1, c[0x0][0x37c] ;  /* 0x0000df00ff017b82 */ /* 0x000fe20000000800 */
[----:B------:R-:W0:Y:S07]  /*0010*/  S2R R2, SR_TID.Y ;  /* 0x0000000000027919 */ /* 0x000e2e0000002200 */
[----:B------:R-:W0:Y:S01]  /*0020*/  S2UR UR4, SR_CTAID.Y ;  /* 0x00000000000479c3 */ /* 0x000e220000002600 */
[----:B------:R-:W1:Y:S01]  /*0030*/  LDCU.128 UR12, c[0x0][0x380] ;  /* 0x00007000ff0c77ac */ /* 0x000e620008000c00 */
[----:B------:R-:W-:Y:S01]  /*0040*/  HFMA2 R3, -RZ, RZ, 0, 0 ;  /* 0x00000000ff037431 */ /* 0x000fe200000001ff */
[----:B------:R-:W2:Y:S01]  /*0050*/  S2R R9, SR_TID.X ;  /* 0x0000000000097919 */ /* 0x000ea20000002100 */
[----:B------:R-:W-:Y:S01]  /*0060*/  MOV R14, RZ ;  /* 0x000000ff000e7202 */ /* 0x000fe20000000f00 */
[----:B------:R-:W3:Y:S03]  /*0070*/  LDCU.64 UR8, c[0x0][0x358] ;  /* 0x00006b00ff0877ac */ /* 0x000ee60008000a00 */
[----:B------:R-:W0:Y:S08]  /*0080*/  LDC R7, c[0x0][0x364] ;  /* 0x0000d900ff077b82 */ /* 0x000e300000000800 */
[----:B------:R-:W2:Y:S01]  /*0090*/  S2UR UR6, SR_CTAID.X ;  /* 0x00000000000679c3 */ /* 0x000ea20000002500 */
[----:B-1----:R-:W-:-:S07]  /*00a0*/  UIADD3 UR5, UP0, UPT, UR14, 0x10000, URZ ;  /* 0x000100000e057890 */ /* 0x002fce000ff1e0ff */
[----:B------:R-:W2:Y:S01]  /*00b0*/  LDC R0, c[0x0][0x360] ;  /* 0x0000d800ff007b82 */ /* 0x000ea20000000800 */
[----:B0-----:R-:W-:-:S04]  /*00c0*/  IMAD.WIDE.U32 R4, R7, UR4, R2 ;  /* 0x0000000407047c25 */ /* 0x001fc8000f8e0002 */
[----:B------:R-:W-:Y:S01]  /*00d0*/  IMAD R7, R7, UR4, R2 ;  /* 0x0000000407077c24 */ /* 0x000fe2000f8e0202 */
[----:B------:R-:W-:Y:S01]  /*00e0*/  LEA R8, P0, R4, UR12, 0xd ;  /* 0x0000000c04087c11 */ /* 0x000fe2000f8068ff */
[----:B------:R-:W-:-:S03]  /*00f0*/  UMOV UR4, URZ ;  /* 0x000000ff00047c82 */ /* 0x000fc60008000000 */
[----:B------:R-:W-:Y:S02]  /*0100*/  IADD3 R8, P1, PT, R8, 0x20, RZ ;  /* 0x0000002008087810 */ /* 0x000fe40007f3e0ff */
[----:B------:R-:W-:-:S04]  /*0110*/  LEA.HI.X R5, R4, UR13, R5, 0xd, P0 ;  /* 0x0000000d04057c11 */ /* 0x000fc800080f6c05 */
[----:B------:R-:W-:Y:S01]  /*0120*/  IADD3.X R5, PT, PT, RZ, R5, RZ, P1, !PT ;  /* 0x00000005ff057210 */ /* 0x000fe20000ffe4ff */
[----:B--2---:R-:W-:Y:S01]  /*0130*/  IMAD R0, R0, UR6, R9 ;  /* 0x0000000600007c24 */ /* 0x004fe2000f8e0209 */
[----:B------:R-:W-:-:S04]  /*0140*/  UIADD3.X UR6, UPT, UPT, URZ, UR15, URZ, UP0, !UPT ;  /* 0x0000000fff067290 */ /* 0x000fc800087fe4ff */
[----:B---3--:R-:W-:-:S08]  /*0150*/  MOV R6, R0 ;  /* 0x0000000000067202 */ /* 0x008fd00000000f00 */
.L_x_28:
[----:B------:R-:W-:Y:S02]  /*0160*/  MOV R2, UR5 ;  /* 0x0000000500027c02 */ /* 0x000fe40008000f00 */
[----:B------:R-:W-:Y:S02]  /*0170*/  MOV R3, UR6 ;  /* 0x0000000600037c02 */ /* 0x000fe40008000f00 */
[----:B------:R-:W-:Y:S01]  /*0180*/  MOV R4, R8 ;  /* 0x0000000800047202 */ /* 0x000fe20000000f00 */
[----:B------:R-:W-:-:S04]  /*0190*/  IMAD.WIDE R2, R6, 0x4, R2 ;  /* 0x0000000406027825 */ /* 0x000fc800078e0202 */
[----:B------:R-:W2:Y:S04]  /*01a0*/  LDG.E R15, desc[UR8][R4.64+-0x20] ;  /* 0xffffe008040f7981 */ /* 0x000ea8000c1e1900 */
[----:B------:R-:W2:Y:S04]  /*01b0*/  LDG.E R16, desc[UR8][R2.64+-0x10000] ;  /* 0xff00000802107981 */ /* 0x000ea8000c1e1900 */
[----:B------:R-:W3:Y:S04]  /*01c0*/  LDG.E R24, desc[UR8][R4.64+-0x1c] ;  /* 0xffffe40804187981 */ /* 0x000ee8000c1e1900 */
[----:B------:R-:W3:Y:S04]  /*01d0*/  LDG.E R25, desc[UR8][R2.64+-0xe000] ;  /* 0xff20000802197981 */ /* 0x000ee8000c1e1900 */
[----:B------:R-:W4:Y:S04]  /*01e0*/  LDG.E R19, desc[UR8][R4.64+-0x18] ;  /* 0xffffe80804137981 */ /* 0x000f28000c1e1900 */
[----:B------:R-:W4:Y:S04]  /*01f0*/  LDG.E R18, desc[UR8][R2.64+-0xc000] ;  /* 0xff40000802127981 */ /* 0x000f28000c1e1900 */
[----:B------:R-:W5:Y:S04]  /*0200*/  LDG.E R20, desc[UR8][R4.64+-0x14] ;  /* 0xffffec0804147981 */ /* 0x000f68000c1e1900 */
        /* <DEDUP_REMOVED lines=11> */
[----:B------:R-:W5:Y:S01]  /*02c0*/  LDG.E R26, desc[UR8][R4.64+0x1c] ;  /* 0x00001c08041a7981 */ /* 0x000f62000c1e1900 */
[----:B--2---:R-:W-:-:S03]  /*02d0*/  FFMA R15, R15, R16, R14 ;  /* 0x000000100f0f7223 */ /* 0x004fc6000000000e */
[----:B------:R-:W2:Y:S04]  /*02e0*/  LDG.E R16, desc[UR8][R4.64] ;  /* 0x0000000804107981 */ /* 0x000ea8000c1e1900 */
[----:B------:R-:W2:Y:S01]  /*02f0*/  LDG.E R14, desc[UR8][R4.64+0x4] ;  /* 0x00000408040e7981 */ /* 0x000ea2000c1e1900 */
[----:B---3--:R-:W-:-:S03]  /*0300*/  FFMA R24, R24, R25, R15 ;  /* 0x0000001918187223 */ /* 0x008fc6000000000f */
[----:B------:R-:W3:Y:S01]  /*0310*/  LDG.E R15, desc[UR8][R2.64+0x2000] ;  /* 0x00200008020f7981 */ /* 0x000ee2000c1e1900 */
[----:B----4-:R-:W-:-:S03]  /*0320*/  FFMA R25, R19, R18, R24 ;  /* 0x0000001213197223 */ /* 0x010fc60000000018 */
[----:B------:R-:W4:Y:S04]  /*0330*/  LDG.E R18, desc[UR8][R4.64+0x8] ;  /* 0x0000080804127981 */ /* 0x000f28000c1e1900 */
[----:B------:R-:W4:Y:S01]  /*0340*/  LDG.E R19, desc[UR8][R2.64+0x4000] ;  /* 0x0040000802137981 */ /* 0x000f22000c1e1900 */
[----:B-----5:R-:W-:-:S03]  /*0350*/  FFMA R25, R20, R21, R25 ;  /* 0x0000001514197223 */ /* 0x020fc60000000019 */
[----:B------:R-:W5:Y:S04]  /*0360*/  LDG.E R20, desc[UR8][R4.64+0xc] ;  /* 0x00000c0804147981 */ /* 0x000f68000c1e1900 */
[----:B------:R-:W5:Y:S01]  /*0370*/  LDG.E R21, desc[UR8][R2.64+0x6000] ;  /* 0x0060000802157981 */ /* 0x000f62000c1e1900 */
[----:B------:R-:W-:-:S03]  /*0380*/  FFMA R25, R22, R23, R25 ;  /* 0x0000001716197223 */ /* 0x000fc60000000019 */
[----:B------:R-:W5:Y:S04]  /*0390*/  LDG.E R22, desc[UR8][R4.64+0x10] ;  /* 0x0000100804167981 */ /* 0x000f68000c1e1900 */
[----:B------:R-:W5:Y:S01]  /*03a0*/  LDG.E R23, desc[UR8][R2.64+0x8000] ;  /* 0x0080000802177981 */ /* 0x000f62000c1e1900 */
[----:B------:R-:W-:-:S03]  /*03b0*/  FFMA R28, R12, R13, R25 ;  /* 0x0000000d0c1c7223 */ /* 0x000fc60000000019 */
[----:B------:R-:W5:Y:S04]  /*03c0*/  LDG.E R24, desc[UR8][R4.64+0x14] ;  /* 0x0000140804187981 */ /* 0x000f68000c1e1900 */
[----:B------:R-:W5:Y:S04]  /*03d0*/  LDG.E R25, desc[UR8][R2.64+0xa000] ;  /* 0x00a0000802197981 */ /* 0x000f68000c1e1900 */
[----:B------:R0:W5:Y:S04]  /*03e0*/  LDG.E R13, desc[UR8][R4.64+0x18] ;  /* 0x00001808040d7981 */ /* 0x000168000c1e1900 */
[----:B------:R-:W5:Y:S01]  /*03f0*/  LDG.E R12, desc[UR8][R2.64+0xc000] ;  /* 0x00c00008020c7981 */ /* 0x000f62000c1e1900 */
[----:B------:R-:W-:-:S04]  /*0400*/  FFMA R9, R9, R8, R28 ;  /* 0x0000000809097223 */ /* 0x000fc8000000001c */
[----:B------:R-:W-:Y:S01]  /*0410*/  FFMA R9, R10, R11, R9 ;  /* 0x0000000b0a097223 */ /* 0x000fe20000000009 */
[----:B------:R-:W-:-:S04]  /*0420*/  UIADD3 UR4, UPT, UPT, UR4, 0x10, URZ ;  /* 0x0000001004047890 */ /* 0x000fc8000fffe0ff */
[----:B------:R-:W-:Y:S01]  /*0430*/  UISETP.NE.AND UP0, UPT, UR4, 0x800, UPT ;  /* 0x000008000400788c */ /* 0x000fe2000bf05270 */
[----:B------:R-:W-:Y:S02]  /*0440*/  IADD3 R8, P0, PT, R4, 0x40, RZ ;  /* 0x0000004004087810 */ /* 0x000fe40007f1e0ff */
[----:B------:R-:W-:Y:S02]  /*0450*/  IADD3 R6, PT, PT, R6, 0x8000, RZ ;  /* 0x0000800006067810 */ /* 0x000fe40007ffe0ff */
[----:B0-----:R-:W-:Y:S01]  /*0460*/  IADD3.X R5, PT, PT, RZ, R5, RZ, P0, !PT ;  /* 0x00000005ff057210 */ /* 0x001fe200007fe4ff */
[----:B--2---:R-:W-:-:S04]  /*0470*/  FFMA R9, R16, R17, R9 ;  /* 0x0000001110097223 */ /* 0x004fc80000000009 */
[----:B---3--:R-:W-:-:S04]  /*0480*/  FFMA R9, R14, R15, R9 ;  /* 0x0000000f0e097223 */ /* 0x008fc80000000009 */
[----:B----4-:R-:W-:-:S04]  /*0490*/  FFMA R9, R18, R19, R9 ;  /* 0x0000001312097223 */ /* 0x010fc80000000009 */
[----:B-----5:R-:W-:-:S04]  /*04a0*/  FFMA R9, R20, R21, R9 ;  /* 0x0000001514097223 */ /* 0x020fc80000000009 */
[----:B------:R-:W-:-:S04]  /*04b0*/  FFMA R9, R22, R23, R9 ;  /* 0x0000001716097223 */ /* 0x000fc80000000009 */
[----:B------:R-:W-:-:S04]  /*04c0*/  FFMA R24, R24, R25, R9 ;  /* 0x0000001918187223 */ /* 0x000fc80000000009 */
[----:B------:R-:W-:-:S04]  /*04d0*/  FFMA R13, R13, R12, R24 ;  /* 0x0000000c0d0d7223 */ /* 0x000fc80000000018 */
[----:B------:R-:W-:Y:S01]  /*04e0*/  FFMA R14, R26, R27, R13 ;  /* 0x0000001b1a0e7223 */ /* 0x000fe2000000000d */
[----:B------:R-:W-:Y:S06]  /*04f0*/  BRA.U UP0, `(.L_x_28) ;  /* 0xfffffffd00187547 */ /* 0x000fec000b83ffff */
[----:B------:R-:W-:-:S04]  /*0500*/  ISETP.GT.AND P0, PT, R0, 0x7ff, PT ;  /* 0x000007ff0000780c */ /* 0x000fc80003f04270 */
[----:B------:R-:W-:-:S13]  /*0510*/  ISETP.GT.U32.OR P0, PT, R7, 0x9ff, P0 ;  /* 0x000009ff0700780c */ /* 0x000fda0000704470 */
[----:B------:R-:W-:Y:S05]  /*0520*/  @P0 EXIT ;  /* 0x000000000000094d */ /* 0x000fea0003800000 */
[----:B------:R-:W0:Y:S01]  /*0530*/  LDC.64 R2, c[0x0][0x390] ;  /* 0x0000e400ff027b82 */ /* 0x000e220000000a00 */
[----:B------:R-:W-:-:S05]  /*0540*/  LEA R7, R7, R0, 0xb ;  /* 0x0000000007077211 */ /* 0x000fca00078e58ff */
[----:B0-----:R-:W-:-:S05]  /*0550*/  IMAD.WIDE R2, R7, 0x4, R2 ;  /* 0x0000000407027825 */ /* 0x001fca00078e0202 */
[----:B------:R-:W-:Y:S01]  /*0560*/  STG.E desc[UR8][R2.64], R14 ;  /* 0x0000000e02007986 */ /* 0x000fe2000c101908 */
[----:B------:R-:W-:Y:S05]  /*0570*/  EXIT ;  /* 0x000000000000794d */ /* 0x000fea0003800000 */
.L_x_29:
        /* <DEDUP_REMOVED lines=16> */
.L_x_35:


//--------------------- .nv.shared._Z8matmul_5PfS_S_ --------------------------
	.section	.nv.shared._Z8matmul_5PfS_S_,"aw",@nobits
	.sectionflags	@""
	.align	4
.nv.shared._Z8matmul_5PfS_S_:
	.zero		9216


//--------------------- .nv.shared.reserved.0     --------------------------
	.section	.nv.shared.reserved.0,"aw",@nobits
	.weak		__nv_reservedSMEM_offset_0_alias
	.size		__nv_reservedSMEM_offset_0_alias, 0, 64
	.other		__nv_reservedSMEM_offset_0_alias,@"STO_CUDA_RESERVED_SHARED STV_DEFAULT"
__nv_reservedSMEM_offset_0_alias:
	.zero		0
	.zero		64


//--------------------- .nv.shared._Z8matmul_4PfS_S_ --------------------------
	.section	.nv.shared._Z8matmul_4PfS_S_,"aw",@nobits
	.sectionflags	@""
	.align	4
.nv.shared._Z8matmul_4PfS_S_:
	.zero		9216


//--------------------- .nv.shared._Z8matmul_3PfS_S_ --------------------------
	.section	.nv.shared._Z8matmul_3PfS_S_,"aw",@nobits
	.sectionflags	@""
	.align	4
.nv.shared._Z8matmul_3PfS_S_:
	.zero		9216


//--------------------- .nv.shared._Z8matmul_2PfS_S_ --------------------------
	.section	.nv.shared._Z8matmul_2PfS_S_,"aw",@nobits
	.sectionflags	@""
	.align	4
.nv.shared._Z8matmul_2PfS_S_:
	.zero		9216


//--------------------- .nv.constant0._Z8matmul_5PfS_S_ --------------------------
	.section	.nv.constant0._Z8matmul_5PfS_S_,"a",@progbits
	.sectionflags	@""
	.align	4
.nv.constant0._Z8matmul_5PfS_S_:
	.zero		920


//--------------------- .nv.constant0._Z8matmul_4PfS_S_ --------------------------
	.section	.nv.constant0._Z8matmul_4PfS_S_,"a",@progbits
	.sectionflags	@""
	.align	4
.nv.constant0._Z8matmul_4PfS_S_:
	.zero		920


//--------------------- .nv.constant0._Z8matmul_3PfS_S_ --------------------------
	.section	.nv.constant0._Z8matmul_3PfS_S_,"a",@progbits
	.sectionflags	@""
	.align	4
.nv.constant0._Z8matmul_3PfS_S_:
	.zero		920


//--------------------- .nv.constant0._Z8matmul_2PfS_S_ --------------------------
	.section	.nv.constant0._Z8matmul_2PfS_S_,"a",@progbits
	.sectionflags	@""
	.align	4
.nv.constant0._Z8matmul_2PfS_S_:
	.zero		920


//--------------------- .nv.constant0._Z8matmul_1PfS_S_ --------------------------
	.section	.nv.constant0._Z8matmul_1PfS_S_,"a",@progbits
	.sectionflags	@""
	.align	4
.nv.constant0._Z8matmul_1PfS_S_:
	.zero		920


//--------------------- .nv.constant0._Z8matmul_0PfS_S_ --------------------------
	.section	.nv.constant0._Z8matmul_0PfS_S_,"a",@progbits
	.sectionflags	@""
	.align	4
.nv.constant0._Z8matmul_0PfS_S_:
	.zero		920


//--------------------- SYMBOLS --------------------------

	.type		.nv.reservedSmem.offset0,@object
	.size		.nv.reservedSmem.offset0,0x4
	.type		.nv.reservedSmem.cap,@object
	.size		.nv.reservedSmem.cap,0x4
